//
// Generated by NVIDIA NVVM Compiler
//
// Compiler Build ID: CL-36424714
// Cuda compilation tools, release 13.0, V13.0.88
// Based on NVVM 20.0.0
//

.version 9.0
.target sm_100
.address_size 64

	// .globl	get_signals
// _ZZ11get_signalsE14bh_masses_tile has been demoted
// _ZZ11get_signalsE17boson_masses_tile has been demoted
// _ZZ11get_signalsE13bh_spins_tile has been demoted
// _ZZ11get_signalsE14distances_tile has been demoted
// _ZZ11get_signalsE16bh_ages_sec_tile has been demoted

.visible .entry get_signals(
	.param .u64 .ptr .align 1 get_signals_param_0,
	.param .u64 .ptr .align 1 get_signals_param_1,
	.param .u64 .ptr .align 1 get_signals_param_2,
	.param .u64 .ptr .align 1 get_signals_param_3,
	.param .u64 .ptr .align 1 get_signals_param_4,
	.param .u32 get_signals_param_5,
	.param .u32 get_signals_param_6,
	.param .u64 .ptr .align 1 get_signals_param_7,
	.param .u64 .ptr .align 1 get_signals_param_8
)
{
	.reg .pred 	%p<71>;
	.reg .b32 	%r<83>;
	.reg .b32 	%f<367>;
	.reg .b64 	%rd<46>;
	.reg .b64 	%fd<41>;
	// demoted variable
	.shared .align 4 .b8 _ZZ11get_signalsE14bh_masses_tile[128];
	// demoted variable
	.shared .align 4 .b8 _ZZ11get_signalsE17boson_masses_tile[128];
	// demoted variable
	.shared .align 4 .b8 _ZZ11get_signalsE13bh_spins_tile[128];
	// demoted variable
	.shared .align 4 .b8 _ZZ11get_signalsE14distances_tile[128];
	// demoted variable
	.shared .align 4 .b8 _ZZ11get_signalsE16bh_ages_sec_tile[128];
	ld.param.u64 	%rd3, [get_signals_param_0];
	ld.param.u64 	%rd4, [get_signals_param_1];
	ld.param.u64 	%rd5, [get_signals_param_2];
	ld.param.u64 	%rd6, [get_signals_param_3];
	ld.param.u64 	%rd7, [get_signals_param_4];
	ld.param.u32 	%r10, [get_signals_param_5];
	ld.param.u32 	%r9, [get_signals_param_6];
	ld.param.u64 	%rd8, [get_signals_param_7];
	ld.param.u64 	%rd9, [get_signals_param_8];
	cvta.to.global.u64 	%rd1, %rd9;
	cvta.to.global.u64 	%rd2, %rd8;
	cvta.to.global.u64 	%rd10, %rd6;
	cvta.to.global.u64 	%rd11, %rd5;
	cvta.to.global.u64 	%rd12, %rd7;
	cvta.to.global.u64 	%rd13, %rd3;
	cvta.to.global.u64 	%rd14, %rd4;
	mov.u32 	%r11, %tid.x;
	mov.u32 	%r12, %ntid.x;
	mov.u32 	%r13, %ctaid.x;
	mad.lo.s32 	%r1, %r12, %r13, %r11;
	mov.u32 	%r14, %tid.y;
	mov.u32 	%r15, %ntid.y;
	mov.u32 	%r16, %ctaid.y;
	mad.lo.s32 	%r2, %r15, %r16, %r14;
	mul.wide.s32 	%rd15, %r1, 4;
	add.s64 	%rd16, %rd14, %rd15;
	ld.global.f32 	%f49, [%rd16];
	mul.f32 	%f50, %f49, 0f43B68000;
	mul.f32 	%f51, %f50, 0f47A8C000;
	shl.b32 	%r17, %r11, 2;
	mov.u32 	%r18, _ZZ11get_signalsE16bh_ages_sec_tile;
	add.s32 	%r3, %r18, %r17;
	st.shared.f32 	[%r3], %f51;
	add.s64 	%rd17, %rd13, %rd15;
	ld.global.f32 	%f52, [%rd17];
	mov.u32 	%r19, _ZZ11get_signalsE14bh_masses_tile;
	add.s32 	%r4, %r19, %r17;
	st.shared.f32 	[%r4], %f52;
	mul.wide.u32 	%rd18, %r2, 4;
	add.s64 	%rd19, %rd12, %rd18;
	ld.global.f32 	%f53, [%rd19];
	shl.b32 	%r20, %r14, 2;
	mov.u32 	%r21, _ZZ11get_signalsE17boson_masses_tile;
	add.s32 	%r5, %r21, %r20;
	st.shared.f32 	[%r5], %f53;
	add.s64 	%rd20, %rd11, %rd15;
	ld.global.f32 	%f54, [%rd20];
	mov.u32 	%r22, _ZZ11get_signalsE13bh_spins_tile;
	add.s32 	%r6, %r22, %r17;
	st.shared.f32 	[%r6], %f54;
	add.s64 	%rd21, %rd10, %rd15;
	ld.global.f32 	%f55, [%rd21];
	mov.u32 	%r23, _ZZ11get_signalsE14distances_tile;
	add.s32 	%r7, %r23, %r17;
	st.shared.f32 	[%r7], %f55;
	bar.sync 	0;
	setp.ge.s32 	%p1, %r1, %r9;
	setp.ge.s32 	%p2, %r2, %r10;
	or.pred  	%p3, %p2, %p1;
	@%p3 bra 	$L__BB0_54;
	ld.param.u32 	%r82, [get_signals_param_6];
	mad.lo.s32 	%r8, %r82, %r2, %r1;
	ld.shared.f32 	%f1, [%r4];
	ld.shared.f32 	%f56, [%r5];
	ld.shared.f32 	%f2, [%r6];
	ld.shared.f32 	%f3, [%r3];
	cvt.f64.f32 	%fd1, %f1;
	mul.f64 	%fd6, %fd1, 0d45E2F971B3CEB2C7;
	cvt.f64.f32 	%fd2, %f56;
	mul.f64 	%fd7, %fd6, %fd2;
	mul.f64 	%fd8, %fd7, 0d3C07A4DA00000000;
	cvt.rn.f32.f64 	%f4, %fd8;
	cvt.f64.f32 	%fd3, %f4;
	setp.leu.f64 	%p4, %fd3, 0d3FB999999999999A;
	@%p4 bra 	$L__BB0_3;
	mul.wide.u32 	%rd43, %r8, 4;
	add.s64 	%rd44, %rd2, %rd43;
	mov.b32 	%r81, 2143289344;
	st.global.u32 	[%rd44], %r81;
	add.s64 	%rd45, %rd1, %rd43;
	st.global.u32 	[%rd45], %r81;
	bra.uni 	$L__BB0_54;
$L__BB0_3:
	mul.f32 	%f57, %f4, 0f40800000;
	fma.rn.f32 	%f58, %f57, %f4, 0f3F800000;
	div.rn.f32 	%f5, %f57, %f58;
	setp.geu.f32 	%p5, %f2, %f5;
	@%p5 bra 	$L__BB0_5;
	mul.wide.u32 	%rd40, %r8, 4;
	add.s64 	%rd41, %rd2, %rd40;
	mov.b32 	%r80, 2143289344;
	st.global.u32 	[%rd41], %r80;
	add.s64 	%rd42, %rd1, %rd40;
	st.global.u32 	[%rd42], %r80;
	bra.uni 	$L__BB0_54;
$L__BB0_5:
	ld.shared.f32 	%f6, [%r7];
	div.rn.f64 	%fd9, %fd3, 0d3FB999999999999A;
	cvt.rn.f32.f64 	%f7, %fd9;
	abs.f32 	%f8, %f7;
	setp.lt.f32 	%p6, %f8, 0f00800000;
	mul.f32 	%f60, %f8, 0f4B800000;
	selp.f32 	%f61, %f60, %f8, %p6;
	selp.f32 	%f62, 0fC1C00000, 0f00000000, %p6;
	mov.b32 	%r24, %f61;
	add.s32 	%r25, %r24, -1060439283;
	and.b32  	%r26, %r25, -8388608;
	sub.s32 	%r27, %r24, %r26;
	mov.b32 	%f63, %r27;
	cvt.rn.f32.s32 	%f64, %r26;
	fma.rn.f32 	%f65, %f64, 0f34000000, %f62;
	add.f32 	%f66, %f63, 0fBF800000;
	add.f32 	%f67, %f63, 0f3F800000;
	rcp.approx.ftz.f32 	%f68, %f67;
	add.f32 	%f69, %f66, %f66;
	mul.f32 	%f70, %f69, %f68;
	mul.f32 	%f71, %f70, %f70;
	sub.f32 	%f72, %f66, %f70;
	add.f32 	%f73, %f72, %f72;
	neg.f32 	%f74, %f70;
	fma.rn.f32 	%f75, %f74, %f66, %f73;
	mul.rn.f32 	%f76, %f68, %f75;
	fma.rn.f32 	%f77, %f71, 0f3A2C32E4, 0f3B52E7DB;
	fma.rn.f32 	%f78, %f77, %f71, 0f3C93BB73;
	fma.rn.f32 	%f79, %f78, %f71, 0f3DF6384F;
	mul.rn.f32 	%f80, %f79, %f71;
	fma.rn.f32 	%f81, %f70, 0f3FB8AA3B, %f65;
	sub.f32 	%f82, %f65, %f81;
	fma.rn.f32 	%f83, %f70, 0f3FB8AA3B, %f82;
	fma.rn.f32 	%f84, %f76, 0f3FB8AA3B, %f83;
	fma.rn.f32 	%f85, %f70, 0f32A55E34, %f84;
	mul.f32 	%f86, %f80, 0f40400000;
	fma.rn.f32 	%f87, %f86, %f76, %f85;
	fma.rn.f32 	%f88, %f80, %f70, %f87;
	add.rn.f32 	%f9, %f81, %f88;
	neg.f32 	%f89, %f81;
	add.rn.f32 	%f90, %f9, %f89;
	neg.f32 	%f91, %f90;
	add.rn.f32 	%f10, %f88, %f91;
	mov.f32 	%f92, 0f41880000;
	mul.rn.f32 	%f93, %f9, %f92;
	neg.f32 	%f94, %f93;
	fma.rn.f32 	%f95, %f9, 0f41880000, %f94;
	fma.rn.f32 	%f96, %f10, 0f41880000, %f95;
	cvt.rni.f32.f32 	%f97, %f93;
	sub.f32 	%f98, %f93, %f97;
	add.f32 	%f99, %f98, %f96;
	fma.rn.f32 	%f100, %f99, 0f391FCB8E, 0f3AAF85ED;
	fma.rn.f32 	%f101, %f100, %f99, 0f3C1D9856;
	fma.rn.f32 	%f102, %f101, %f99, 0f3D6357BB;
	fma.rn.f32 	%f103, %f102, %f99, 0f3E75FDEC;
	fma.rn.f32 	%f104, %f103, %f99, 0f3F317218;
	fma.rn.f32 	%f105, %f104, %f99, 0f3F800000;
	cvt.rzi.s32.f32 	%r28, %f97;
	setp.gt.f32 	%p7, %f97, 0f00000000;
	selp.b32 	%r29, 0, -2097152000, %p7;
	add.s32 	%r30, %r29, 2130706432;
	mov.b32 	%f106, %r30;
	mul.f32 	%f107, %f105, %f106;
	shl.b32 	%r31, %r28, 23;
	sub.s32 	%r32, %r31, %r29;
	mov.b32 	%f108, %r32;
	mul.f32 	%f109, %f107, %f108;
	abs.f32 	%f110, %f93;
	setp.gt.f32 	%p8, %f110, 0f43180000;
	setp.lt.f32 	%p9, %f93, 0f00000000;
	selp.f32 	%f111, 0f00000000, 0f7F800000, %p9;
	selp.f32 	%f11, %f111, %f109, %p8;
	setp.eq.f32 	%p10, %f7, 0f3F800000;
	mov.f32 	%f361, 0f3F800000;
	@%p10 bra 	$L__BB0_12;
	setp.num.f32 	%p11, %f8, %f8;
	@%p11 bra 	$L__BB0_8;
	mov.f32 	%f112, 0f41880000;
	add.rn.f32 	%f361, %f7, %f112;
	bra.uni 	$L__BB0_12;
$L__BB0_8:
	setp.neu.f32 	%p12, %f7, 0f00000000;
	setp.neu.f32 	%p13, %f8, 0f7F800000;
	and.pred  	%p14, %p12, %p13;
	@%p14 bra 	$L__BB0_10;
	add.f32 	%f361, %f7, %f7;
	bra.uni 	$L__BB0_12;
$L__BB0_10:
	setp.geu.f32 	%p15, %f7, 0f00000000;
	mov.f32 	%f361, %f11;
	@%p15 bra 	$L__BB0_12;
	neg.f32 	%f361, %f11;
$L__BB0_12:
	div.rn.f64 	%fd4, %fd2, 0d3D719799812DEA11;
	cvt.rn.f32.f64 	%f16, %fd4;
	abs.f32 	%f17, %f16;
	setp.eq.f32 	%p16, %f16, 0f3F800000;
	mov.f32 	%f362, 0f3F800000;
	@%p16 bra 	$L__BB0_17;
	setp.num.f32 	%p17, %f17, %f17;
	@%p17 bra 	$L__BB0_15;
	mov.f32 	%f169, 0f40000000;
	add.rn.f32 	%f362, %f16, %f169;
	bra.uni 	$L__BB0_17;
$L__BB0_15:
	setp.lt.f32 	%p18, %f17, 0f00800000;
	mul.f32 	%f114, %f17, 0f4B800000;
	selp.f32 	%f115, %f114, %f17, %p18;
	mov.b32 	%r33, %f115;
	add.s32 	%r34, %r33, -1060439283;
	and.b32  	%r35, %r34, -8388608;
	sub.s32 	%r36, %r33, %r35;
	mov.b32 	%f116, %r36;
	cvt.rn.f32.s32 	%f117, %r35;
	selp.f32 	%f118, 0fC1C00000, 0f00000000, %p18;
	fma.rn.f32 	%f119, %f117, 0f34000000, %f118;
	add.f32 	%f120, %f116, 0fBF800000;
	add.f32 	%f121, %f116, 0f3F800000;
	rcp.approx.ftz.f32 	%f122, %f121;
	add.f32 	%f123, %f120, %f120;
	mul.f32 	%f124, %f123, %f122;
	mul.f32 	%f125, %f124, %f124;
	neg.f32 	%f126, %f124;
	sub.f32 	%f127, %f120, %f124;
	add.f32 	%f128, %f127, %f127;
	fma.rn.f32 	%f129, %f126, %f120, %f128;
	mul.rn.f32 	%f130, %f122, %f129;
	fma.rn.f32 	%f131, %f125, 0f3A2C32E4, 0f3B52E7DB;
	fma.rn.f32 	%f132, %f131, %f125, 0f3C93BB73;
	fma.rn.f32 	%f133, %f132, %f125, 0f3DF6384F;
	mul.rn.f32 	%f134, %f133, %f125;
	fma.rn.f32 	%f135, %f124, 0f3FB8AA3B, %f119;
	mul.f32 	%f136, %f134, 0f40400000;
	sub.f32 	%f137, %f119, %f135;
	fma.rn.f32 	%f138, %f124, 0f3FB8AA3B, %f137;
	fma.rn.f32 	%f139, %f130, 0f3FB8AA3B, %f138;
	fma.rn.f32 	%f140, %f124, 0f32A55E34, %f139;
	fma.rn.f32 	%f141, %f136, %f130, %f140;
	fma.rn.f32 	%f142, %f134, %f124, %f141;
	add.rn.f32 	%f143, %f135, %f142;
	mov.f32 	%f144, 0f40000000;
	mul.rn.f32 	%f145, %f143, %f144;
	cvt.rni.f32.f32 	%f146, %f145;
	sub.f32 	%f147, %f145, %f146;
	neg.f32 	%f148, %f145;
	fma.rn.f32 	%f149, %f143, 0f40000000, %f148;
	neg.f32 	%f150, %f135;
	add.rn.f32 	%f151, %f143, %f150;
	neg.f32 	%f152, %f151;
	add.rn.f32 	%f153, %f142, %f152;
	fma.rn.f32 	%f154, %f153, 0f40000000, %f149;
	add.f32 	%f155, %f147, %f154;
	setp.gt.f32 	%p19, %f146, 0f00000000;
	selp.b32 	%r37, 0, -2097152000, %p19;
	setp.neu.f32 	%p20, %f16, 0f00000000;
	setp.neu.f32 	%p21, %f17, 0f7F800000;
	setp.lt.f32 	%p22, %f145, 0f00000000;
	selp.f32 	%f156, 0f00000000, 0f7F800000, %p22;
	abs.f32 	%f157, %f145;
	setp.gt.f32 	%p23, %f157, 0f43180000;
	cvt.rzi.s32.f32 	%r38, %f146;
	shl.b32 	%r39, %r38, 23;
	sub.s32 	%r40, %r39, %r37;
	mov.b32 	%f158, %r40;
	add.s32 	%r41, %r37, 2130706432;
	mov.b32 	%f159, %r41;
	fma.rn.f32 	%f160, %f155, 0f391FCB8E, 0f3AAF85ED;
	fma.rn.f32 	%f161, %f160, %f155, 0f3C1D9856;
	fma.rn.f32 	%f162, %f161, %f155, 0f3D6357BB;
	fma.rn.f32 	%f163, %f162, %f155, 0f3E75FDEC;
	fma.rn.f32 	%f164, %f163, %f155, 0f3F317218;
	fma.rn.f32 	%f165, %f164, %f155, 0f3F800000;
	mul.f32 	%f166, %f165, %f159;
	mul.f32 	%f167, %f166, %f158;
	selp.f32 	%f362, %f156, %f167, %p23;
	and.pred  	%p24, %p20, %p21;
	@%p24 bra 	$L__BB0_17;
	add.f32 	%f168, %f16, %f16;
	mov.b32 	%r42, %f168;
	and.b32  	%r43, %r42, 2147483647;
	mov.b32 	%f362, %r43;
$L__BB0_17:
	cvt.f64.f32 	%fd10, %f361;
	setp.eq.f32 	%p25, %f7, 0f3F800000;
	cvt.f64.f32 	%fd11, %f362;
	mul.f64 	%fd12, %fd10, 0d3CFF86735614D6A6;
	mul.f64 	%fd13, %fd12, %fd11;
	cvt.rn.f32.f64 	%f171, %fd13;
	mov.f32 	%f172, 0f323A7586;
	mov.f32 	%f173, 0f3F0832D2;
	mul.rn.f32 	%f174, %f173, %f172;
	mov.f32 	%f175, 0f3C866E72;
	mov.f32 	%f176, 0f3DF6D3EB;
	mul.rn.f32 	%f177, %f176, %f175;
	fma.rn.f32 	%f178, %f174, 0f3FB8AA3B, 0fB5AA8FEB;
	fma.rn.f32 	%f179, 0fBE032D22, 0f32A55E34, %f178;
	mul.f32 	%f180, %f177, 0f40400000;
	fma.rn.f32 	%f181, %f180, %f174, %f179;
	fma.rn.f32 	%f182, %f177, 0fBE032D22, %f181;
	mov.f32 	%f183, 0fC22CBD3F;
	add.rn.f32 	%f184, %f183, %f182;
	mov.f32 	%f185, 0f422CBD3F;
	add.rn.f32 	%f186, %f184, %f185;
	neg.f32 	%f187, %f186;
	add.rn.f32 	%f188, %f182, %f187;
	mov.f32 	%f189, 0f40800000;
	mul.rn.f32 	%f190, %f184, %f189;
	neg.f32 	%f191, %f190;
	fma.rn.f32 	%f192, %f184, 0f40800000, %f191;
	fma.rn.f32 	%f193, %f188, 0f40800000, %f192;
	cvt.rni.f32.f32 	%f194, %f190;
	sub.f32 	%f195, %f190, %f194;
	add.f32 	%f196, %f195, %f193;
	fma.rn.f32 	%f197, %f196, 0f391FCB8E, 0f3AAF85ED;
	fma.rn.f32 	%f198, %f197, %f196, 0f3C1D9856;
	fma.rn.f32 	%f199, %f198, %f196, 0f3D6357BB;
	fma.rn.f32 	%f200, %f199, %f196, 0f3E75FDEC;
	fma.rn.f32 	%f201, %f200, %f196, 0f3F317218;
	fma.rn.f32 	%f202, %f201, %f196, 0f3F800000;
	cvt.rzi.s32.f32 	%r44, %f194;
	setp.gt.f32 	%p26, %f194, 0f00000000;
	selp.b32 	%r45, 0, -2097152000, %p26;
	add.s32 	%r46, %r45, 2130706432;
	mov.b32 	%f203, %r46;
	mul.f32 	%f204, %f202, %f203;
	shl.b32 	%r47, %r44, 23;
	sub.s32 	%r48, %r47, %r45;
	mov.b32 	%f205, %r48;
	mul.f32 	%f206, %f204, %f205;
	abs.f32 	%f207, %f190;
	setp.gt.f32 	%p27, %f207, 0f43180000;
	setp.lt.f32 	%p28, %f190, 0f00000000;
	selp.f32 	%f208, 0f00000000, 0f7F800000, %p28;
	selp.f32 	%f209, %f208, %f206, %p27;
	cvt.f64.f32 	%fd14, %f209;
	mul.f64 	%fd15, %fd14, 0d3DDB7CDFD9D7BDBB;
	mul.f64 	%fd16, %fd15, %fd10;
	mul.f64 	%fd17, %fd16, %fd11;
	cvt.rn.f32.f64 	%f210, %fd17;
	add.f32 	%f22, %f171, %f210;
	mov.f32 	%f211, 0f41100000;
	mul.rn.f32 	%f212, %f9, %f211;
	neg.f32 	%f213, %f212;
	fma.rn.f32 	%f214, %f9, 0f41100000, %f213;
	fma.rn.f32 	%f215, %f10, 0f41100000, %f214;
	cvt.rni.f32.f32 	%f216, %f212;
	sub.f32 	%f217, %f212, %f216;
	add.f32 	%f218, %f217, %f215;
	fma.rn.f32 	%f219, %f218, 0f391FCB8E, 0f3AAF85ED;
	fma.rn.f32 	%f220, %f219, %f218, 0f3C1D9856;
	fma.rn.f32 	%f221, %f220, %f218, 0f3D6357BB;
	fma.rn.f32 	%f222, %f221, %f218, 0f3E75FDEC;
	fma.rn.f32 	%f223, %f222, %f218, 0f3F317218;
	fma.rn.f32 	%f224, %f223, %f218, 0f3F800000;
	cvt.rzi.s32.f32 	%r49, %f216;
	setp.gt.f32 	%p29, %f216, 0f00000000;
	selp.b32 	%r50, 0, -2097152000, %p29;
	add.s32 	%r51, %r50, 2130706432;
	mov.b32 	%f225, %r51;
	mul.f32 	%f226, %f224, %f225;
	shl.b32 	%r52, %r49, 23;
	sub.s32 	%r53, %r52, %r50;
	mov.b32 	%f227, %r53;
	mul.f32 	%f228, %f226, %f227;
	abs.f32 	%f229, %f212;
	setp.gt.f32 	%p30, %f229, 0f43180000;
	setp.lt.f32 	%p31, %f212, 0f00000000;
	selp.f32 	%f230, 0f00000000, 0f7F800000, %p31;
	selp.f32 	%f23, %f230, %f228, %p30;
	mov.f32 	%f363, 0f3F800000;
	@%p25 bra 	$L__BB0_24;
	setp.num.f32 	%p32, %f8, %f8;
	@%p32 bra 	$L__BB0_20;
	mov.f32 	%f231, 0f41100000;
	add.rn.f32 	%f363, %f7, %f231;
	bra.uni 	$L__BB0_24;
$L__BB0_20:
	setp.neu.f32 	%p33, %f7, 0f00000000;
	setp.neu.f32 	%p34, %f8, 0f7F800000;
	and.pred  	%p35, %p33, %p34;
	@%p35 bra 	$L__BB0_22;
	add.f32 	%f363, %f7, %f7;
	bra.uni 	$L__BB0_24;
$L__BB0_22:
	setp.geu.f32 	%p36, %f7, 0f00000000;
	mov.f32 	%f363, %f23;
	@%p36 bra 	$L__BB0_24;
	neg.f32 	%f363, %f23;
$L__BB0_24:
	mul.f32 	%f232, %f1, 0f4863D000;
	div.rn.f32 	%f233, %f232, %f363;
	div.rn.f32 	%f28, %f233, %f2;
	div.rn.f32 	%f234, %f3, 0f41200000;
	setp.leu.f32 	%p37, %f28, %f234;
	@%p37 bra 	$L__BB0_26;
	mul.wide.u32 	%rd37, %r8, 4;
	add.s64 	%rd38, %rd2, %rd37;
	mov.b32 	%r79, 2143289344;
	st.global.u32 	[%rd38], %r79;
	add.s64 	%rd39, %rd1, %rd37;
	st.global.u32 	[%rd39], %r79;
	bra.uni 	$L__BB0_54;
$L__BB0_26:
	setp.eq.f32 	%p38, %f7, 0f3F800000;
	mov.f32 	%f236, 0f41700000;
	mul.rn.f32 	%f237, %f9, %f236;
	neg.f32 	%f238, %f237;
	fma.rn.f32 	%f239, %f9, 0f41700000, %f238;
	fma.rn.f32 	%f240, %f10, 0f41700000, %f239;
	cvt.rni.f32.f32 	%f241, %f237;
	sub.f32 	%f242, %f237, %f241;
	add.f32 	%f243, %f242, %f240;
	fma.rn.f32 	%f244, %f243, 0f391FCB8E, 0f3AAF85ED;
	fma.rn.f32 	%f245, %f244, %f243, 0f3C1D9856;
	fma.rn.f32 	%f246, %f245, %f243, 0f3D6357BB;
	fma.rn.f32 	%f247, %f246, %f243, 0f3E75FDEC;
	fma.rn.f32 	%f248, %f247, %f243, 0f3F317218;
	fma.rn.f32 	%f249, %f248, %f243, 0f3F800000;
	cvt.rzi.s32.f32 	%r54, %f241;
	setp.gt.f32 	%p39, %f241, 0f00000000;
	selp.b32 	%r55, 0, -2097152000, %p39;
	add.s32 	%r56, %r55, 2130706432;
	mov.b32 	%f250, %r56;
	mul.f32 	%f251, %f249, %f250;
	shl.b32 	%r57, %r54, 23;
	sub.s32 	%r58, %r57, %r55;
	mov.b32 	%f252, %r58;
	mul.f32 	%f253, %f251, %f252;
	abs.f32 	%f254, %f237;
	setp.gt.f32 	%p40, %f254, 0f43180000;
	setp.lt.f32 	%p41, %f237, 0f00000000;
	selp.f32 	%f255, 0f00000000, 0f7F800000, %p41;
	selp.f32 	%f29, %f255, %f253, %p40;
	mov.f32 	%f364, 0f3F800000;
	@%p38 bra 	$L__BB0_33;
	setp.num.f32 	%p42, %f8, %f8;
	@%p42 bra 	$L__BB0_29;
	mov.f32 	%f256, 0f41700000;
	add.rn.f32 	%f364, %f7, %f256;
	bra.uni 	$L__BB0_33;
$L__BB0_29:
	setp.neu.f32 	%p43, %f7, 0f00000000;
	setp.neu.f32 	%p44, %f8, 0f7F800000;
	and.pred  	%p45, %p43, %p44;
	@%p45 bra 	$L__BB0_31;
	add.f32 	%f364, %f7, %f7;
	bra.uni 	$L__BB0_33;
$L__BB0_31:
	setp.geu.f32 	%p46, %f7, 0f00000000;
	mov.f32 	%f364, %f29;
	@%p46 bra 	$L__BB0_33;
	neg.f32 	%f364, %f29;
$L__BB0_33:
	cvt.f64.f32 	%fd18, %f364;
	mul.f64 	%fd19, %fd1, 0d427DD43FC2C00000;
	div.rn.f64 	%fd20, %fd19, 0d4024000000000000;
	div.rn.f64 	%fd21, %fd20, %fd18;
	cvt.f64.f32 	%fd5, %f2;
	div.rn.f64 	%fd22, %fd21, %fd5;
	cvt.rn.f32.f64 	%f34, %fd22;
	mul.f32 	%f257, %f3, 0f41200000;
	div.rn.f32 	%f258, %f28, 0f41200000;
	max.f32 	%f259, %f257, %f258;
	setp.leu.f32 	%p47, %f259, %f34;
	@%p47 bra 	$L__BB0_35;
	mul.wide.u32 	%rd34, %r8, 4;
	add.s64 	%rd35, %rd2, %rd34;
	mov.b32 	%r78, 2143289344;
	st.global.u32 	[%rd35], %r78;
	add.s64 	%rd36, %rd1, %rd34;
	st.global.u32 	[%rd36], %r78;
	bra.uni 	$L__BB0_54;
$L__BB0_35:
	div.rn.f32 	%f261, %f1, 0f41200000;
	cvt.f64.f32 	%fd23, %f261;
	mul.f64 	%fd24, %fd4, %fd23;
	cvt.rn.f32.f64 	%f35, %fd24;
	abs.f32 	%f36, %f35;
	setp.eq.f32 	%p48, %f35, 0f3F800000;
	mov.f32 	%f365, 0f3F800000;
	@%p48 bra 	$L__BB0_40;
	setp.num.f32 	%p49, %f36, %f36;
	@%p49 bra 	$L__BB0_38;
	mov.f32 	%f317, 0f40000000;
	add.rn.f32 	%f365, %f35, %f317;
	bra.uni 	$L__BB0_40;
$L__BB0_38:
	setp.lt.f32 	%p50, %f36, 0f00800000;
	mul.f32 	%f262, %f36, 0f4B800000;
	selp.f32 	%f263, %f262, %f36, %p50;
	mov.b32 	%r59, %f263;
	add.s32 	%r60, %r59, -1060439283;
	and.b32  	%r61, %r60, -8388608;
	sub.s32 	%r62, %r59, %r61;
	mov.b32 	%f264, %r62;
	cvt.rn.f32.s32 	%f265, %r61;
	selp.f32 	%f266, 0fC1C00000, 0f00000000, %p50;
	fma.rn.f32 	%f267, %f265, 0f34000000, %f266;
	add.f32 	%f268, %f264, 0fBF800000;
	add.f32 	%f269, %f264, 0f3F800000;
	rcp.approx.ftz.f32 	%f270, %f269;
	add.f32 	%f271, %f268, %f268;
	mul.f32 	%f272, %f271, %f270;
	mul.f32 	%f273, %f272, %f272;
	neg.f32 	%f274, %f272;
	sub.f32 	%f275, %f268, %f272;
	add.f32 	%f276, %f275, %f275;
	fma.rn.f32 	%f277, %f274, %f268, %f276;
	mul.rn.f32 	%f278, %f270, %f277;
	fma.rn.f32 	%f279, %f273, 0f3A2C32E4, 0f3B52E7DB;
	fma.rn.f32 	%f280, %f279, %f273, 0f3C93BB73;
	fma.rn.f32 	%f281, %f280, %f273, 0f3DF6384F;
	mul.rn.f32 	%f282, %f281, %f273;
	fma.rn.f32 	%f283, %f272, 0f3FB8AA3B, %f267;
	mul.f32 	%f284, %f282, 0f40400000;
	sub.f32 	%f285, %f267, %f283;
	fma.rn.f32 	%f286, %f272, 0f3FB8AA3B, %f285;
	fma.rn.f32 	%f287, %f278, 0f3FB8AA3B, %f286;
	fma.rn.f32 	%f288, %f272, 0f32A55E34, %f287;
	fma.rn.f32 	%f289, %f284, %f278, %f288;
	fma.rn.f32 	%f290, %f282, %f272, %f289;
	add.rn.f32 	%f291, %f283, %f290;
	mov.f32 	%f292, 0f40000000;
	mul.rn.f32 	%f293, %f291, %f292;
	cvt.rni.f32.f32 	%f294, %f293;
	sub.f32 	%f295, %f293, %f294;
	neg.f32 	%f296, %f293;
	fma.rn.f32 	%f297, %f291, 0f40000000, %f296;
	neg.f32 	%f298, %f283;
	add.rn.f32 	%f299, %f291, %f298;
	neg.f32 	%f300, %f299;
	add.rn.f32 	%f301, %f290, %f300;
	fma.rn.f32 	%f302, %f301, 0f40000000, %f297;
	add.f32 	%f303, %f295, %f302;
	setp.gt.f32 	%p51, %f294, 0f00000000;
	selp.b32 	%r63, 0, -2097152000, %p51;
	setp.neu.f32 	%p52, %f35, 0f00000000;
	setp.neu.f32 	%p53, %f36, 0f7F800000;
	setp.lt.f32 	%p54, %f293, 0f00000000;
	selp.f32 	%f304, 0f00000000, 0f7F800000, %p54;
	abs.f32 	%f305, %f293;
	setp.gt.f32 	%p55, %f305, 0f43180000;
	cvt.rzi.s32.f32 	%r64, %f294;
	shl.b32 	%r65, %r64, 23;
	sub.s32 	%r66, %r65, %r63;
	mov.b32 	%f306, %r66;
	add.s32 	%r67, %r63, 2130706432;
	mov.b32 	%f307, %r67;
	fma.rn.f32 	%f308, %f303, 0f391FCB8E, 0f3AAF85ED;
	fma.rn.f32 	%f309, %f308, %f303, 0f3C1D9856;
	fma.rn.f32 	%f310, %f309, %f303, 0f3D6357BB;
	fma.rn.f32 	%f311, %f310, %f303, 0f3E75FDEC;
	fma.rn.f32 	%f312, %f311, %f303, 0f3F317218;
	fma.rn.f32 	%f313, %f312, %f303, 0f3F800000;
	mul.f32 	%f314, %f313, %f307;
	mul.f32 	%f315, %f314, %f306;
	selp.f32 	%f365, %f304, %f315, %p55;
	and.pred  	%p56, %p52, %p53;
	@%p56 bra 	$L__BB0_40;
	add.f32 	%f316, %f35, %f35;
	mov.b32 	%r68, %f316;
	and.b32  	%r69, %r68, 2147483647;
	mov.b32 	%f365, %r69;
$L__BB0_40:
	cvt.f64.f32 	%fd25, %f365;
	fma.rn.f64 	%fd26, %fd25, 0dBF46F0068DB8BAC7, 0d3FF0000000000000;
	mul.f64 	%fd27, %fd4, 0d407E300000000000;
	mul.f64 	%fd28, %fd27, %fd26;
	cvt.rn.f32.f64 	%f41, %fd28;
	mul.f64 	%fd29, %fd1, 0d4446BBC53E6BC0B1;
	mov.f64 	%fd30, 0d4536499D40000000;
	div.rn.f64 	%fd31, %fd30, %fd29;
	mul.f64 	%fd32, %fd31, %fd5;
	mul.f32 	%f318, %f2, %f2;
	mov.f32 	%f319, 0f3F800000;
	sub.f32 	%f320, %f319, %f318;
	sqrt.rn.f32 	%f321, %f320;
	add.f32 	%f322, %f321, 0f3F800000;
	cvt.f64.f32 	%fd33, %f322;
	div.rn.f64 	%fd34, %fd32, %fd33;
	cvt.rn.f32.f64 	%f323, %fd34;
	setp.leu.f32 	%p57, %f41, %f323;
	@%p57 bra 	$L__BB0_42;
	mul.wide.u32 	%rd31, %r8, 4;
	add.s64 	%rd32, %rd2, %rd31;
	mov.b32 	%r77, 2143289344;
	st.global.u32 	[%rd32], %r77;
	add.s64 	%rd33, %rd1, %rd31;
	st.global.u32 	[%rd33], %r77;
	bra.uni 	$L__BB0_54;
$L__BB0_42:
	sub.f32 	%f42, %f3, %f28;
	fma.rn.f32 	%f43, %f22, %f42, %f41;
	setp.leu.f32 	%p58, %f43, 0f44FA0000;
	setp.geu.f32 	%p59, %f43, 0f41A00000;
	and.pred  	%p60, %p58, %p59;
	@%p60 bra 	$L__BB0_44;
	mul.wide.u32 	%rd28, %r8, 4;
	add.s64 	%rd29, %rd2, %rd28;
	mov.b32 	%r76, 2143289344;
	st.global.u32 	[%rd29], %r76;
	add.s64 	%rd30, %rd1, %rd28;
	st.global.u32 	[%rd30], %r76;
	bra.uni 	$L__BB0_54;
$L__BB0_44:
	div.rn.f32 	%f324, %f43, 0f41200000;
	cvt.rpi.f32.f32 	%f325, %f324;
	mul.f32 	%f326, %f325, 0f41200000;
	fma.rn.f32 	%f327, %f325, 0f41200000, %f326;
	mul.f32 	%f328, %f327, 0f4AA7D8C0;
	div.rn.f32 	%f329, %f328, 0f4D8EF3C2;
	sqrt.rn.f32 	%f330, %f329;
	mul.f32 	%f331, %f330, 0f3898825B;
	div.rn.f32 	%f332, %f331, 0f4C7099C0;
	setp.geu.f32 	%p61, %f332, %f22;
	@%p61 bra 	$L__BB0_46;
	mul.wide.u32 	%rd25, %r8, 4;
	add.s64 	%rd26, %rd2, %rd25;
	mov.b32 	%r75, 2143289344;
	st.global.u32 	[%rd26], %r75;
	add.s64 	%rd27, %rd1, %rd25;
	st.global.u32 	[%rd27], %r75;
	bra.uni 	$L__BB0_54;
$L__BB0_46:
	setp.eq.f32 	%p62, %f7, 0f3F800000;
	mov.f32 	%f334, 0f40E00000;
	mul.rn.f32 	%f335, %f9, %f334;
	neg.f32 	%f336, %f335;
	fma.rn.f32 	%f337, %f9, 0f40E00000, %f336;
	fma.rn.f32 	%f338, %f10, 0f40E00000, %f337;
	cvt.rni.f32.f32 	%f339, %f335;
	sub.f32 	%f340, %f335, %f339;
	add.f32 	%f341, %f340, %f338;
	fma.rn.f32 	%f342, %f341, 0f391FCB8E, 0f3AAF85ED;
	fma.rn.f32 	%f343, %f342, %f341, 0f3C1D9856;
	fma.rn.f32 	%f344, %f343, %f341, 0f3D6357BB;
	fma.rn.f32 	%f345, %f344, %f341, 0f3E75FDEC;
	fma.rn.f32 	%f346, %f345, %f341, 0f3F317218;
	fma.rn.f32 	%f347, %f346, %f341, 0f3F800000;
	cvt.rzi.s32.f32 	%r70, %f339;
	setp.gt.f32 	%p63, %f339, 0f00000000;
	selp.b32 	%r71, 0, -2097152000, %p63;
	add.s32 	%r72, %r71, 2130706432;
	mov.b32 	%f348, %r72;
	mul.f32 	%f349, %f347, %f348;
	shl.b32 	%r73, %r70, 23;
	sub.s32 	%r74, %r73, %r71;
	mov.b32 	%f350, %r74;
	mul.f32 	%f351, %f349, %f350;
	abs.f32 	%f352, %f335;
	setp.gt.f32 	%p64, %f352, 0f43180000;
	setp.lt.f32 	%p65, %f335, 0f00000000;
	selp.f32 	%f353, 0f00000000, 0f7F800000, %p65;
	selp.f32 	%f44, %f353, %f351, %p64;
	mov.f32 	%f366, 0f3F800000;
	@%p62 bra 	$L__BB0_53;
	setp.num.f32 	%p66, %f8, %f8;
	@%p66 bra 	$L__BB0_49;
	mov.f32 	%f354, 0f40E00000;
	add.rn.f32 	%f366, %f7, %f354;
	bra.uni 	$L__BB0_53;
$L__BB0_49:
	setp.neu.f32 	%p67, %f7, 0f00000000;
	setp.neu.f32 	%p68, %f8, 0f7F800000;
	and.pred  	%p69, %p67, %p68;
	@%p69 bra 	$L__BB0_51;
	add.f32 	%f366, %f7, %f7;
	bra.uni 	$L__BB0_53;
$L__BB0_51:
	setp.geu.f32 	%p70, %f7, 0f00000000;
	mov.f32 	%f366, %f44;
	@%p70 bra 	$L__BB0_53;
	neg.f32 	%f366, %f44;
$L__BB0_53:
	cvt.f64.f32 	%fd35, %f366;
	mul.f64 	%fd36, %fd1, 0d3AD7361CB863DE62;
	mul.f64 	%fd37, %fd36, %fd35;
	sub.f32 	%f355, %f2, %f5;
	cvt.f64.f32 	%fd38, %f355;
	mul.f64 	%fd39, %fd37, %fd38;
	fma.rn.f64 	%fd40, %fd37, %fd38, %fd39;
	cvt.rn.f32.f64 	%f356, %fd40;
	div.rn.f32 	%f357, %f42, %f34;
	add.f32 	%f358, %f357, 0f3F800000;
	mul.f32 	%f359, %f6, %f358;
	div.rn.f32 	%f360, %f356, %f359;
	mul.wide.u32 	%rd22, %r8, 4;
	add.s64 	%rd23, %rd2, %rd22;
	st.global.f32 	[%rd23], %f43;
	add.s64 	%rd24, %rd1, %rd22;
	st.global.f32 	[%rd24], %f360;
$L__BB0_54:
	ret;

}


// ===== COMPILED SASS (sm_100) =====

	.target	sm_100

	.elftype	@"ET_EXEC"


//--------------------- .note.nv.tkinfo           --------------------------
	.section	.note.nv.tkinfo,"",@"SHT_NOTE"
	.sectionflags	@"SHF_NOTE_NV_TKINFO"
	.tkinfo
        /*0018*/ 	.word	0x00000002
        /*0030*/ 	.string	""
        /*0030*/ 	.string	"ptxas"
        /*0030*/ 	.string	"Cuda compilation tools, release 13.0, V13.0.88"
        /*0030*/ 	.string	"Build cuda_13.0.r13.0/compiler.36424714_0"
        /*0030*/ 	.string	"-arch sm_100 -m 64 "



//--------------------- .note.nv.cuinfo           --------------------------
	.section	.note.nv.cuinfo,"",@"SHT_NOTE"
	.sectionflags	@"SHF_NOTE_NV_CUINFO"
        /*0018*/ 	.short	0x0002
        /*001a*/ 	.short	0x0064
        /*001c*/ 	.short	0x0082
	.zero		2


//--------------------- .nv.info                  --------------------------
	.section	.nv.info,"",@"SHT_CUDA_INFO"
	.align	4


	//----- nvinfo : EIATTR_REGCOUNT
	.align		4
        /*0000*/ 	.byte	0x04, 0x2f
        /*0002*/ 	.short	(.L_1 - .L_0)
	.align		4
.L_0:
        /*0004*/ 	.word	index@(get_signals)
        /*0008*/ 	.word	0x00000028


	//----- nvinfo : EIATTR_FRAME_SIZE
	.align		4
.L_1:
        /*000c*/ 	.byte	0x04, 0x11
        /*000e*/ 	.short	(.L_3 - .L_2)
	.align		4
.L_2:
        /*0010*/ 	.word	index@($__internal_2_$__cuda_sm3x_div_rn_noftz_f32_slowpath)
        /*0014*/ 	.word	0x00000000


	//----- nvinfo : EIATTR_FRAME_SIZE
	.align		4
.L_3:
        /*0018*/ 	.byte	0x04, 0x11
        /*001a*/ 	.short	(.L_5 - .L_4)
	.align		4
.L_4:
        /*001c*/ 	.word	index@($__internal_1_$__cuda_sm20_sqrt_rn_f32_slowpath)
        /*0020*/ 	.word	0x00000000


	//----- nvinfo : EIATTR_FRAME_SIZE
	.align		4
.L_5:
        /*0024*/ 	.byte	0x04, 0x11
        /*0026*/ 	.short	(.L_7 - .L_6)
	.align		4
.L_6:
        /*0028*/ 	.word	index@($__internal_0_$__cuda_sm20_div_rn_f64_full)
        /*002c*/ 	.word	0x00000000


	//----- nvinfo : EIATTR_FRAME_SIZE
	.align		4
.L_7:
        /*0030*/ 	.byte	0x04, 0x11
        /*0032*/ 	.short	(.L_9 - .L_8)
	.align		4
.L_8:
        /*0034*/ 	.word	index@(get_signals)
        /*0038*/ 	.word	0x00000000


	//----- nvinfo : EIATTR_MIN_STACK_SIZE
	.align		4
.L_9:
        /*003c*/ 	.byte	0x04, 0x12
        /*003e*/ 	.short	(.L_11 - .L_10)
	.align		4
.L_10:
        /*0040*/ 	.word	index@(get_signals)
        /*0044*/ 	.word	0x00000000
.L_11:


//--------------------- .nv.compat                --------------------------
	.section	.nv.compat,"",@"SHT_CUDA_COMPAT_INFO"
	.align	4
        /*0000*/ 	.byte	0x02, 0x09, 0x00, 0x00, 0x02, 0x02, 0x01, 0x00, 0x02, 0x05, 0x05, 0x00, 0x03, 0x07, 0x01, 0x01
        /*0010*/ 	.byte	0x02, 0x03, 0x00, 0x00, 0x02, 0x06, 0x01, 0x00, 0x04, 0x0b, 0x08, 0x00, 0x01, 0x00, 0x00, 0x00
        /*0020*/ 	.byte	0x00, 0x00, 0x00, 0x00


//--------------------- .nv.info.get_signals      --------------------------
	.section	.nv.info.get_signals,"",@"SHT_CUDA_INFO"
	.sectionflags	@""
	.align	4


	//----- nvinfo : EIATTR_CUDA_API_VERSION
	.align		4
        /*0000*/ 	.byte	0x04, 0x37
        /*0002*/ 	.short	(.L_13 - .L_12)
.L_12:
        /*0004*/ 	.word	0x00000082


	//----- nvinfo : EIATTR_KPARAM_INFO
	.align		4
.L_13:
        /*0008*/ 	.byte	0x04, 0x17
        /*000a*/ 	.short	(.L_15 - .L_14)
.L_14:
        /*000c*/ 	.word	0x00000000
        /*0010*/ 	.short	0x0008
        /*0012*/ 	.short	0x0038
        /*0014*/ 	.byte	0x00, 0xf5, 0x21, 0x00


	//----- nvinfo : EIATTR_KPARAM_INFO
	.align		4
.L_15:
        /*0018*/ 	.byte	0x04, 0x17
        /*001a*/ 	.short	(.L_17 - .L_16)
.L_16:
        /*001c*/ 	.word	0x00000000
        /*0020*/ 	.short	0x0007
        /*0022*/ 	.short	0x0030
        /*0024*/ 	.byte	0x00, 0xf5, 0x21, 0x00


	//----- nvinfo : EIATTR_KPARAM_INFO
	.align		4
.L_17:
        /*0028*/ 	.byte	0x04, 0x17
        /*002a*/ 	.short	(.L_19 - .L_18)
.L_18:
        /*002c*/ 	.word	0x00000000
        /*0030*/ 	.short	0x0006
        /*0032*/ 	.short	0x002c
        /*0034*/ 	.byte	0x00, 0xf0, 0x11, 0x00


	//----- nvinfo : EIATTR_KPARAM_INFO
	.align		4
.L_19:
        /*0038*/ 	.byte	0x04, 0x17
        /*003a*/ 	.short	(.L_21 - .L_20)
.L_20:
        /*003c*/ 	.word	0x00000000
        /*0040*/ 	.short	0x0005
        /*0042*/ 	.short	0x0028
        /*0044*/ 	.byte	0x00, 0xf0, 0x11, 0x00


	//----- nvinfo : EIATTR_KPARAM_INFO
	.align		4
.L_21:
        /*0048*/ 	.byte	0x04, 0x17
        /*004a*/ 	.short	(.L_23 - .L_22)
.L_22:
        /*004c*/ 	.word	0x00000000
        /*0050*/ 	.short	0x0004
        /*0052*/ 	.short	0x0020
        /*0054*/ 	.byte	0x00, 0xf5, 0x21, 0x00


	//----- nvinfo : EIATTR_KPARAM_INFO
	.align		4
.L_23:
        /*0058*/ 	.byte	0x04, 0x17
        /*005a*/ 	.short	(.L_25 - .L_24)
.L_24:
        /*005c*/ 	.word	0x00000000
        /*0060*/ 	.short	0x0003
        /*0062*/ 	.short	0x0018
        /*0064*/ 	.byte	0x00, 0xf5, 0x21, 0x00


	//----- nvinfo : EIATTR_KPARAM_INFO
	.align		4
.L_25:
        /*0068*/ 	.byte	0x04, 0x17
        /*006a*/ 	.short	(.L_27 - .L_26)
.L_26:
        /*006c*/ 	.word	0x00000000
        /*0070*/ 	.short	0x0002
        /*0072*/ 	.short	0x0010
        /*0074*/ 	.byte	0x00, 0xf5, 0x21, 0x00


	//----- nvinfo : EIATTR_KPARAM_INFO
	.align		4
.L_27:
        /*0078*/ 	.byte	0x04, 0x17
        /*007a*/ 	.short	(.L_29 - .L_28)
.L_28:
        /*007c*/ 	.word	0x00000000
        /*0080*/ 	.short	0x0001
        /*0082*/ 	.short	0x0008
        /*0084*/ 	.byte	0x00, 0xf5, 0x21, 0x00


	//----- nvinfo : EIATTR_KPARAM_INFO
	.align		4
.L_29:
        /*0088*/ 	.byte	0x04, 0x17
        /*008a*/ 	.short	(.L_31 - .L_30)
.L_30:
        /*008c*/ 	.word	0x00000000
        /*0090*/ 	.short	0x0000
        /*0092*/ 	.short	0x0000
        /*0094*/ 	.byte	0x00, 0xf5, 0x21, 0x00


	//----- nvinfo : EIATTR_SPARSE_MMA_MASK
	.align		4
.L_31:
        /*0098*/ 	.byte	0x03, 0x50
        /*009a*/ 	.short	0x0000


	//----- nvinfo : EIATTR_MAXREG_COUNT
	.align		4
        /*009c*/ 	.byte	0x03, 0x1b
        /*009e*/ 	.short	0x00ff


	//----- nvinfo : EIATTR_NUM_BARRIERS
	.align		4
        /*00a0*/ 	.byte	0x02, 0x4c
        /*00a2*/ 	.byte	0x01
	.zero		1


	//----- nvinfo : EIATTR_MERCURY_ISA_VERSION
	.align		4
        /*00a4*/ 	.byte	0x03, 0x5f
        /*00a6*/ 	.short	0x0101


	//----- nvinfo : EIATTR_VRC_CTA_INIT_COUNT
	.align		4
        /*00a8*/ 	.byte	0x02, 0x4a
	.zero		1
	.zero		1


	//----- nvinfo : EIATTR_EXIT_INSTR_OFFSETS
	.align		4
        /*00ac*/ 	.byte	0x04, 0x1c
        /*00ae*/ 	.short	(.L_33 - .L_32)


	//   ....[0]....
.L_32:
        /*00b0*/ 	.word	0x00000340


	//   ....[1]....
        /*00b4*/ 	.word	0x000004b0


	//   ....[2]....
        /*00b8*/ 	.word	0x00000650


	//   ....[3]....
        /*00bc*/ 	.word	0x00001b50


	//   ....[4]....
        /*00c0*/ 	.word	0x00002410


	//   ....[5]....
        /*00c4*/ 	.word	0x00002ea0


	//   ....[6]....
        /*00c8*/ 	.word	0x00002f60


	//   ....[7]....
        /*00cc*/ 	.word	0x00003400


	//   ....[8]....
        /*00d0*/ 	.word	0x00003970


	//----- nvinfo : EIATTR_CRS_STACK_SIZE
	.align		4
.L_33:
        /*00d4*/ 	.byte	0x04, 0x1e
        /*00d6*/ 	.short	(.L_35 - .L_34)
.L_34:
        /*00d8*/ 	.word	0x00000000


	//----- nvinfo : EIATTR_CBANK_PARAM_SIZE
	.align		4
.L_35:
        /*00dc*/ 	.byte	0x03, 0x19
        /*00de*/ 	.short	0x0040


	//----- nvinfo : EIATTR_PARAM_CBANK
	.align		4
        /*00e0*/ 	.byte	0x04, 0x0a
        /*00e2*/ 	.short	(.L_37 - .L_36)
	.align		4
.L_36:
        /*00e4*/ 	.word	index@(.nv.constant0.get_signals)
        /*00e8*/ 	.short	0x0380
        /*00ea*/ 	.short	0x0040


	//----- nvinfo : EIATTR_SW_WAR
	.align		4
.L_37:
        /*00ec*/ 	.byte	0x04, 0x36
        /*00ee*/ 	.short	(.L_39 - .L_38)
.L_38:
        /*00f0*/ 	.word	0x00000008
.L_39:


//--------------------- .nv.callgraph             --------------------------
	.section	.nv.callgraph,"",@"SHT_CUDA_CALLGRAPH"
	.align	4
	.sectionentsize	8
	.align		4
        /*0000*/ 	.word	0x00000000
	.align		4
        /*0004*/ 	.word	0xffffffff
	.align		4
        /*0008*/ 	.word	0x00000000
	.align		4
        /*000c*/ 	.word	0xfffffffe
	.align		4
        /*0010*/ 	.word	0x00000000
	.align		4
        /*0014*/ 	.word	0xfffffffd
	.align		4
        /*0018*/ 	.word	0x00000000
	.align		4
        /*001c*/ 	.word	0xfffffffc


//--------------------- .text.get_signals         --------------------------
	.section	.text.get_signals,"ax",@progbits
	.align	128
        .global         get_signals
        .type           get_signals,@function
        .size           get_signals,(.L_x_74 - get_signals)
        .other          get_signals,@"STO_CUDA_ENTRY STV_DEFAULT"
get_signals:
.text.get_signals:
[----:B------:R-:W-:Y:S01]  /*0000*/  LDC R1, c[0x0][0x37c] ;  /* 0x0000df00ff017b82 */ /* 0x000fe20000000800 */
[----:B------:R-:W0:Y:S07]  /*0010*/  S2R R26, SR_TID.X ;  /* 0x00000000001a7919 */ /* 0x000e2e0000002100 */
[----:B------:R-:W1:Y:S01]  /*0020*/  LDC.64 R2, c[0x0][0x388] ;  /* 0x0000e200ff027b82 */ /* 0x000e620000000a00 */
[----:B------:R-:W0:Y:S01]  /*0030*/  LDCU UR4, c[0x0][0x360] ;  /* 0x00006c00ff0477ac */ /* 0x000e220008000800 */
[----:B------:R-:W0:Y:S01]  /*0040*/  S2R R29, SR_CTAID.X ;  /* 0x00000000001d7919 */ /* 0x000e220000002500 */
[----:B------:R-:W2:Y:S01]  /*0050*/  LDCU.64 UR10, c[0x0][0x358] ;  /* 0x00006b00ff0a77ac */ /* 0x000ea20008000a00 */
[----:B------:R-:W3:Y:S04]  /*0060*/  S2R R17, SR_TID.Y ;  /* 0x0000000000117919 */ /* 0x000ee80000002200 */
[----:B------:R-:W4:Y:S01]  /*0070*/  LDC.64 R4, c[0x0][0x380] ;  /* 0x0000e000ff047b82 */ /* 0x000f220000000a00 */
[----:B------:R-:W3:Y:S01]  /*0080*/  LDCU UR5, c[0x0][0x364] ;  /* 0x00006c80ff0577ac */ /* 0x000ee20008000800 */
[----:B------:R-:W3:Y:S01]  /*0090*/  S2R R0, SR_CTAID.Y ;  /* 0x0000000000007919 */ /* 0x000ee20000002600 */
[----:B------:R-:W5:Y:S05]  /*00a0*/  LDCU.64 UR12, c[0x0][0x3a8] ;  /* 0x00007500ff0c77ac */ /* 0x000f6a0008000a00 */
[----:B------:R-:W5:Y:S08]  /*00b0*/  LDC.64 R6, c[0x0][0x3a0] ;  /* 0x0000e800ff067b82 */ /* 0x000f700000000a00 */
[----:B------:R-:W5:Y:S08]  /*00c0*/  LDC.64 R8, c[0x0][0x390] ;  /* 0x0000e400ff087b82 */ /* 0x000f700000000a00 */
[----:B------:R-:W5:Y:S01]  /*00d0*/  LDC.64 R10, c[0x0][0x398] ;  /* 0x0000e600ff0a7b82 */ /* 0x000f620000000a00 */
[----:B0-----:R-:W-:-:S04]  /*00e0*/  IMAD R29, R29, UR4, R26 ;  /* 0x000000041d1d7c24 */ /* 0x001fc8000f8e021a */
[----:B-1----:R-:W-:-:S04]  /*00f0*/  IMAD.WIDE R2, R29, 0x4, R2 ;  /* 0x000000041d027825 */ /* 0x002fc800078e0202 */
[----:B---3--:R-:W-:Y:S02]  /*0100*/  IMAD R0, R0, UR5, R17 ;  /* 0x0000000500007c24 */ /* 0x008fe4000f8e0211 */
[----:B--2---:R-:W2:Y:S01]  /*0110*/  LDG.E R2, desc[UR10][R2.64] ;  /* 0x0000000a02027981 */ /* 0x004ea2000c1e1900 */
[----:B----4-:R-:W-:-:S04]  /*0120*/  IMAD.WIDE R4, R29, 0x4, R4 ;  /* 0x000000041d047825 */ /* 0x010fc800078e0204 */
[----:B-----5:R-:W-:Y:S02]  /*0130*/  IMAD.WIDE.U32 R6, R0, 0x4, R6 ;  /* 0x0000000400067825 */ /* 0x020fe400078e0006 */
[----:B------:R0:W3:Y:S02]  /*0140*/  LDG.E R4, desc[UR10][R4.64] ;  /* 0x0000000a04047981 */ /* 0x0000e4000c1e1900 */
[C---:B------:R-:W-:Y:S02]  /*0150*/  IMAD.WIDE R8, R29.reuse, 0x4, R8 ;  /* 0x000000041d087825 */ /* 0x040fe400078e0208 */
[----:B------:R-:W4:Y:S02]  /*0160*/  LDG.E R6, desc[UR10][R6.64] ;  /* 0x0000000a06067981 */ /* 0x000f24000c1e1900 */
[----:B------:R-:W-:Y:S02]  /*0170*/  IMAD.WIDE R10, R29, 0x4, R10 ;  /* 0x000000041d0a7825 */ /* 0x000fe400078e020a */
[----:B------:R-:W5:Y:S04]  /*0180*/  LDG.E R9, desc[UR10][R8.64] ;  /* 0x0000000a08097981 */ /* 0x000f68000c1e1900 */
[----:B------:R-:W5:Y:S01]  /*0190*/  LDG.E R11, desc[UR10][R10.64] ;  /* 0x0000000a0a0b7981 */ /* 0x000f62000c1e1900 */
[----:B------:R-:W1:Y:S01]  /*01a0*/  S2UR UR8, SR_CgaCtaId ;  /* 0x00000000000879c3 */ /* 0x000e620000008800 */
[----:B------:R-:W-:-:S02]  /*01b0*/  UMOV UR4, 0x400 ;  /* 0x0000040000047882 */ /* 0x000fc40000000000 */
[----:B------:R-:W-:Y:S02]  /*01c0*/  UIADD3 UR5, UPT, UPT, UR4, 0x200, URZ ;  /* 0x0000020004057890 */ /* 0x000fe4000fffe0ff */
[----:B------:R-:W-:Y:S02]  /*01d0*/  UIADD3 UR6, UPT, UPT, UR4, 0x80, URZ ;  /* 0x0000008004067890 */ /* 0x000fe4000fffe0ff */
[----:B------:R-:W-:Y:S02]  /*01e0*/  UIADD3 UR7, UPT, UPT, UR4, 0x100, URZ ;  /* 0x0000010004077890 */ /* 0x000fe4000fffe0ff */
[----:B-1----:R-:W-:Y:S02]  /*01f0*/  ULEA UR9, UR8, UR4, 0x18 ;  /* 0x0000000408097291 */ /* 0x002fe4000f8ec0ff */
[----:B------:R-:W-:Y:S02]  /*0200*/  UIADD3 UR4, UPT, UPT, UR4, 0x180, URZ ;  /* 0x0000018004047890 */ /* 0x000fe4000fffe0ff */
[----:B------:R-:W-:-:S02]  /*0210*/  ULEA UR5, UR8, UR5, 0x18 ;  /* 0x0000000508057291 */ /* 0x000fc4000f8ec0ff */
[----:B------:R-:W-:Y:S02]  /*0220*/  ULEA UR6, UR8, UR6, 0x18 ;  /* 0x0000000608067291 */ /* 0x000fe4000f8ec0ff */
[----:B------:R-:W-:Y:S02]  /*0230*/  ULEA UR7, UR8, UR7, 0x18 ;  /* 0x0000000708077291 */ /* 0x000fe4000f8ec0ff */
[----:B------:R-:W-:Y:S01]  /*0240*/  ULEA UR4, UR8, UR4, 0x18 ;  /* 0x0000000408047291 */ /* 0x000fe2000f8ec0ff */
[C---:B0-----:R-:W-:Y:S02]  /*0250*/  LEA R5, R26.reuse, UR9, 0x2 ;  /* 0x000000091a057c11 */ /* 0x041fe4000f8e10ff */
[----:B------:R-:W-:Y:S02]  /*0260*/  LEA R17, R17, UR6, 0x2 ;  /* 0x0000000611117c11 */ /* 0x000fe4000f8e10ff */
[----:B------:R-:W-:Y:S02]  /*0270*/  LEA R28, R26, UR7, 0x2 ;  /* 0x000000071a1c7c11 */ /* 0x000fe4000f8e10ff */
[----:B------:R-:W-:-:S04]  /*0280*/  ISETP.GE.AND P0, PT, R29, UR13, PT ;  /* 0x0000000d1d007c0c */ /* 0x000fc8000bf06270 */
[----:B------:R-:W-:Y:S01]  /*0290*/  ISETP.GE.OR P0, PT, R0, UR12, P0 ;  /* 0x0000000c00007c0c */ /* 0x000fe20008706670 */
[----:B--2---:R-:W-:Y:S01]  /*02a0*/  FMUL R3, R2, 365 ;  /* 0x43b6800002037820 */ /* 0x004fe20000400000 */
[----:B------:R-:W-:-:S03]  /*02b0*/  LEA R2, R26, UR5, 0x2 ;  /* 0x000000051a027c11 */ /* 0x000fc6000f8e10ff */
[----:B------:R-:W-:Y:S01]  /*02c0*/  FMUL R3, R3, 86400 ;  /* 0x47a8c00003037820 */ /* 0x000fe20000400000 */
[----:B------:R-:W-:-:S04]  /*02d0*/  LEA R26, R26, UR4, 0x2 ;  /* 0x000000041a1a7c11 */ /* 0x000fc8000f8e10ff */
[----:B------:R0:W-:Y:S04]  /*02e0*/  STS [R2], R3 ;  /* 0x0000000302007388 */ /* 0x0001e80000000800 */
[----:B---3--:R0:W-:Y:S04]  /*02f0*/  STS [R5], R4 ;  /* 0x0000000405007388 */ /* 0x0081e80000000800 */
[----:B----4-:R0:W-:Y:S04]  /*0300*/  STS [R17], R6 ;  /* 0x0000000611007388 */ /* 0x0101e80000000800 */
[----:B-----5:R0:W-:Y:S04]  /*0310*/  STS [R28], R9 ;  /* 0x000000091c007388 */ /* 0x0201e80000000800 */
[----:B------:R0:W-:Y:S01]  /*0320*/  STS [R26], R11 ;  /* 0x0000000b1a007388 */ /* 0x0001e20000000800 */
[----:B------:R-:W-:Y:S06]  /*0330*/  BAR.SYNC.DEFER_BLOCKING 0x0 ;  /* 0x0000000000007b1d */ /* 0x000fec0000010000 */
[----:B------:R-:W-:Y:S05]  /*0340*/  @P0 EXIT ;  /* 0x000000000000094d */ /* 0x000fea0003800000 */
[----:B0-----:R-:W0:Y:S01]  /*0350*/  LDS R4, [R5] ;  /* 0x0000000005047984 */ /* 0x001e220000000800 */
[----:B------:R-:W-:Y:S01]  /*0360*/  UMOV UR4, 0xb3ceb2c7 ;  /* 0xb3ceb2c700047882 */ /* 0x000fe20000000000 */
[----:B------:R-:W-:Y:S01]  /*0370*/  UMOV UR5, 0x45e2f971 ;  /* 0x45e2f97100057882 */ /* 0x000fe20000000000 */
[----:B------:R-:W1:Y:S01]  /*0380*/  LDC.64 R10, c[0x0][0x3b0] ;  /* 0x0000ec00ff0a7b82 */ /* 0x000e620000000a00 */
[----:B------:R-:W2:Y:S01]  /*0390*/  LDS R22, [R17] ;  /* 0x0000000011167984 */ /* 0x000ea20000000800 */
[----:B------:R-:W-:-:S06]  /*03a0*/  IMAD R29, R0, UR13, R29 ;  /* 0x0000000d001d7c24 */ /* 0x000fcc000f8e021d */
[----:B------:R-:W3:Y:S01]  /*03b0*/  LDC.64 R12, c[0x0][0x3b8] ;  /* 0x0000ee00ff0c7b82 */ /* 0x000ee20000000a00 */
[----:B0-----:R-:W0:Y:S08]  /*03c0*/  F2F.F64.F32 R14, R4 ;  /* 0x00000004000e7310 */ /* 0x001e300000201800 */
[----:B--2---:R-:W2:Y:S01]  /*03d0*/  F2F.F64.F32 R22, R22 ;  /* 0x0000001600167310 */ /* 0x004ea20000201800 */
[----:B0-----:R-:W-:Y:S01]  /*03e0*/  DMUL R6, R14, UR4 ;  /* 0x000000040e067c28 */ /* 0x001fe20008000000 */
[----:B------:R-:W-:Y:S01]  /*03f0*/  UMOV UR4, 0x9999999a ;  /* 0x9999999a00047882 */ /* 0x000fe20000000000 */
[----:B------:R-:W-:-:S06]  /*0400*/  UMOV UR5, 0x3fb99999 ;  /* 0x3fb9999900057882 */ /* 0x000fcc0000000000 */
[----:B--2---:R-:W-:-:S08]  /*0410*/  DMUL R6, R6, R22 ;  /* 0x0000001606067228 */ /* 0x004fd00000000000 */
[----:B------:R-:W-:-:S10]  /*0420*/  DMUL R6, R6, 1.6021764682116162163e-19 ;  /* 0x3c07a4da06067828 */ /* 0x000fd40000000000 */
[----:B------:R-:W0:Y:S08]  /*0430*/  F2F.F32.F64 R6, R6 ;  /* 0x0000000600067310 */ /* 0x000e300000301000 */
[----:B0-----:R-:W0:Y:S02]  /*0440*/  F2F.F64.F32 R8, R6 ;  /* 0x0000000600087310 */ /* 0x001e240000201800 */
[----:B0-----:R-:W-:-:S14]  /*0450*/  DSETP.GT.AND P0, PT, R8, UR4, PT ;  /* 0x0000000408007e2a */ /* 0x001fdc000bf04000 */
[----:B------:R-:W-:Y:S01]  /*0460*/  @P0 MOV R3, 0x7fc00000 ;  /* 0x7fc0000000030802 */ /* 0x000fe20000000f00 */
[----:B-1----:R-:W-:-:S04]  /*0470*/  @P0 IMAD.WIDE.U32 R10, R29, 0x4, R10 ;  /* 0x000000041d0a0825 */ /* 0x002fc800078e000a */
[----:B---3--:R-:W-:Y:S01]  /*0480*/  @P0 IMAD.WIDE.U32 R12, R29, 0x4, R12 ;  /* 0x000000041d0c0825 */ /* 0x008fe200078e000c */
[----:B------:R0:W-:Y:S04]  /*0490*/  @P0 STG.E desc[UR10][R10.64], R3 ;  /* 0x000000030a000986 */ /* 0x0001e8000c10190a */
[----:B------:R0:W-:Y:S01]  /*04a0*/  @P0 STG.E desc[UR10][R12.64], R3 ;  /* 0x000000030c000986 */ /* 0x0001e2000c10190a */
[----:B------:R-:W-:Y:S05]  /*04b0*/  @P0 EXIT ;  /* 0x000000000000094d */ /* 0x000fea0003800000 */
[C---:B------:R-:W-:Y:S01]  /*04c0*/  FMUL R5, R6.reuse, 4 ;  /* 0x4080000006057820 */ /* 0x040fe20000400000 */
[----:B------:R-:W1:Y:S01]  /*04d0*/  LDS R28, [R28] ;  /* 0x000000001c1c7984 */ /* 0x000e620000000800 */
[----:B------:R-:W-:Y:S02]  /*04e0*/  BSSY.RECONVERGENT B2, `(.L_x_0) ;  /* 0x000000e000027945 */ /* 0x000fe40003800200 */
[----:B------:R-:W-:Y:S01]  /*04f0*/  FFMA R6, R6, R5, 1 ;  /* 0x3f80000006067423 */ /* 0x000fe20000000005 */
[----:B------:R2:W3:Y:S03]  /*0500*/  LDS R0, [R2] ;  /* 0x0000000002007984 */ /* 0x0004e60000000800 */
[----:B0-----:R-:W0:Y:S08]  /*0510*/  MUFU.RCP R3, R6 ;  /* 0x0000000600037308 */ /* 0x001e300000001000 */
[----:B------:R-:W4:Y:S01]  /*0520*/  FCHK P0, R5, R6 ;  /* 0x0000000605007302 */ /* 0x000f220000000000 */
[----:B0-----:R-:W-:-:S04]  /*0530*/  FFMA R10, -R6, R3, 1 ;  /* 0x3f800000060a7423 */ /* 0x001fc80000000103 */
[----:B------:R-:W-:-:S04]  /*0540*/  FFMA R10, R3, R10, R3 ;  /* 0x0000000a030a7223 */ /* 0x000fc80000000003 */
[----:B------:R-:W-:-:S04]  /*0550*/  FFMA R27, R5, R10, RZ ;  /* 0x0000000a051b7223 */ /* 0x000fc800000000ff */
[----:B------:R-:W-:-:S04]  /*0560*/  FFMA R3, -R6, R27, R5 ;  /* 0x0000001b06037223 */ /* 0x000fc80000000105 */
[----:B------:R-:W-:Y:S01]  /*0570*/  FFMA R27, R10, R3, R27 ;  /* 0x000000030a1b7223 */ /* 0x000fe2000000001b */
[----:B-12-4-:R-:W-:Y:S06]  /*0580*/  @!P0 BRA `(.L_x_1) ;  /* 0x00000000000c8947 */ /* 0x016fec0003800000 */
[----:B------:R-:W-:-:S07]  /*0590*/  MOV R16, 0x5b0 ;  /* 0x000005b000107802 */ /* 0x000fce0000000f00 */
[----:B---3--:R-:W-:Y:S05]  /*05a0*/  CALL.REL.NOINC `($__internal_2_$__cuda_sm3x_div_rn_noftz_f32_slowpath) ;  /* 0x0000003800c47944 */ /* 0x008fea0003c00000 */
[----:B------:R-:W-:-:S07]  /*05b0*/  MOV R27, R6 ;  /* 0x00000006001b7202 */ /* 0x000fce0000000f00 */
.L_x_1:
[----:B------:R-:W-:Y:S05]  /*05c0*/  BSYNC.RECONVERGENT B2 ;  /* 0x0000000000027941 */ /* 0x000fea0003800200 */
.L_x_0:
[----:B------:R-:W0:Y:S01]  /*05d0*/  LDC.64 R2, c[0x0][0x3b0] ;  /* 0x0000ec00ff027b82 */ /* 0x000e220000000a00 */
[----:B------:R-:W-:-:S07]  /*05e0*/  FSETP.GEU.AND P0, PT, R28, R27, PT ;  /* 0x0000001b1c00720b */ /* 0x000fce0003f0e000 */
[----:B------:R-:W1:Y:S06]  /*05f0*/  LDC.64 R6, c[0x0][0x3b8] ;  /* 0x0000ee00ff067b82 */ /* 0x000e6c0000000a00 */
[----:B------:R-:W-:Y:S01]  /*0600*/  @!P0 MOV R5, 0x7fc00000 ;  /* 0x7fc0000000058802 */ /* 0x000fe20000000f00 */
[----:B0-----:R-:W-:-:S05]  /*0610*/  @!P0 IMAD.WIDE.U32 R2, R29, 0x4, R2 ;  /* 0x000000041d028825 */ /* 0x001fca00078e0002 */
[----:B------:R0:W-:Y:S01]  /*0620*/  @!P0 STG.E desc[UR10][R2.64], R5 ;  /* 0x0000000502008986 */ /* 0x0001e2000c10190a */
[----:B-1----:R-:W-:-:S05]  /*0630*/  @!P0 IMAD.WIDE.U32 R6, R29, 0x4, R6 ;  /* 0x000000041d068825 */ /* 0x002fca00078e0006 */
[----:B------:R0:W-:Y:S01]  /*0640*/  @!P0 STG.E desc[UR10][R6.64], R5 ;  /* 0x0000000506008986 */ /* 0x0001e2000c10190a */
[----:B------:R-:W-:Y:S05]  /*0650*/  @!P0 EXIT ;  /* 0x000000000000894d */ /* 0x000fea0003800000 */
[----:B0-----:R-:W0:Y:S01]  /*0660*/  MUFU.RCP64H R3, 0.099999964237213134766 ;  /* 0x3fb9999900037908 */ /* 0x001e220000001800 */
[----:B------:R-:W-:Y:S02]  /*0670*/  HFMA2 R11, -RZ, RZ, 1.9306640625, -0.0027332305908203125 ;  /* 0x3fb99999ff0b7431 */ /* 0x000fe400000001ff */
[----:B------:R-:W-:Y:S01]  /*0680*/  IMAD.MOV.U32 R10, RZ, RZ, -0x66666666 ;  /* 0x9999999aff0a7424 */ /* 0x000fe200078e00ff */
[----:B------:R-:W-:Y:S01]  /*0690*/  MOV R2, 0x1 ;  /* 0x0000000100027802 */ /* 0x000fe20000000f00 */
[----:B------:R-:W1:Y:S01]  /*06a0*/  LDS R26, [R26] ;  /* 0x000000001a1a7984 */ /* 0x000e620000000800 */
[----:B------:R-:W-:Y:S01]  /*06b0*/  FSETP.GEU.AND P1, PT, |R9|, 6.5827683646048100446e-37, PT ;  /* 0x036000000900780b */ /* 0x000fe20003f2e200 */
[----:B------:R-:W-:Y:S03]  /*06c0*/  BSSY.RECONVERGENT B0, `(.L_x_2) ;  /* 0x0000014000007945 */ /* 0x000fe60003800200 */
[----:B0-----:R-:W-:-:S08]  /*06d0*/  DFMA R6, R2, -R10, 1 ;  /* 0x3ff000000206742b */ /* 0x001fd0000000080a */
[----:B------:R-:W-:-:S08]  /*06e0*/  DFMA R6, R6, R6, R6 ;  /* 0x000000060606722b */ /* 0x000fd00000000006 */
[----:B------:R-:W-:-:S08]  /*06f0*/  DFMA R6, R2, R6, R2 ;  /* 0x000000060206722b */ /* 0x000fd00000000002 */
[----:B------:R-:W-:-:S08]  /*0700*/  DFMA R2, R6, -R10, 1 ;  /* 0x3ff000000602742b */ /* 0x000fd0000000080a */
[----:B------:R-:W-:-:S08]  /*0710*/  DFMA R2, R6, R2, R6 ;  /* 0x000000020602722b */ /* 0x000fd00000000006 */
[----:B------:R-:W-:-:S08]  /*0720*/  DMUL R6, R8, R2 ;  /* 0x0000000208067228 */ /* 0x000fd00000000000 */
[----:B------:R-:W-:-:S08]  /*0730*/  DFMA R10, R6, -R10, R8 ;  /* 0x8000000a060a722b */ /* 0x000fd00000000008 */
[----:B------:R-:W-:-:S10]  /*0740*/  DFMA R2, R2, R10, R6 ;  /* 0x0000000a0202722b */ /* 0x000fd40000000006 */
[----:B------:R-:W-:-:S05]  /*0750*/  FFMA R5, RZ, 1.4499999284744262695, R3 ;  /* 0x3fb99999ff057823 */ /* 0x000fca0000000003 */
[----:B------:R-:W-:-:S13]  /*0760*/  FSETP.GT.AND P0, PT, |R5|, 1.469367938527859385e-39, PT ;  /* 0x001000000500780b */ /* 0x000fda0003f04200 */
[----:B-1----:R-:W-:Y:S05]  /*0770*/  @P0 BRA P1, `(.L_x_3) ;  /* 0x0000000000200947 */ /* 0x002fea0000800000 */
[----:B------:R-:W-:Y:S01]  /*0780*/  MOV R12, R8 ;  /* 0x00000008000c7202 */ /* 0x000fe20000000f00 */
[----:B------:R-:W-:Y:S01]  /*0790*/  IMAD.MOV.U32 R21, RZ, RZ, R9 ;  /* 0x000000ffff157224 */ /* 0x000fe200078e0009 */
[----:B------:R-:W-:Y:S02]  /*07a0*/  MOV R18, 0x9999999a ;  /* 0x9999999a00127802 */ /* 0x000fe40000000f00 */
[----:B------:R-:W-:Y:S02]  /*07b0*/  MOV R19, 0x3fb99999 ;  /* 0x3fb9999900137802 */ /* 0x000fe40000000f00 */
[----:B------:R-:W-:-:S07]  /*07c0*/  MOV R30, 0x7e0 ;  /* 0x000007e0001e7802 */ /* 0x000fce0000000f00 */
[----:B---3--:R-:W-:Y:S05]  /*07d0*/  CALL.REL.NOINC `($__internal_0_$__cuda_sm20_div_rn_f64_full) ;  /* 0x0000003000687944 */ /* 0x008fea0003c00000 */
[----:B------:R-:W-:Y:S01]  /*07e0*/  MOV R2, R12 ;  /* 0x0000000c00027202 */ /* 0x000fe20000000f00 */
[----:B------:R-:W-:-:S07]  /*07f0*/  IMAD.MOV.U32 R3, RZ, RZ, R13 ;  /* 0x000000ffff037224 */ /* 0x000fce00078e000d */
.L_x_3:
[----:B------:R-:W-:Y:S05]  /*0800*/  BSYNC.RECONVERGENT B0 ;  /* 0x0000000000007941 */ /* 0x000fea0003800200 */
.L_x_2:
[----:B------:R-:W0:Y:S01]  /*0810*/  F2F.F32.F64 R11, R2 ;  /* 0x00000002000b7310 */ /* 0x000e220000301000 */
[----:B------:R-:W-:Y:S01]  /*0820*/  HFMA2 R10, -RZ, RZ, 0.771484375, 0.21533203125 ;  /* 0x3a2c32e4ff0a7431 */ /* 0x000fe200000001ff */
[----:B------:R-:W-:Y:S01]  /*0830*/  BSSY.RECONVERGENT B0, `(.L_x_4) ;  /* 0x0000047000007945 */ /* 0x000fe20003800200 */
[C---:B0-----:R-:W-:Y:S01]  /*0840*/  FMUL R6, |R11|.reuse, 16777216 ;  /* 0x4b8000000b067820 */ /* 0x041fe20000400200 */
[C---:B------:R-:W-:Y:S02]  /*0850*/  FSETP.GEU.AND P0, PT, |R11|.reuse, 1.175494350822287508e-38, PT ;  /* 0x008000000b00780b */ /* 0x040fe40003f0e200 */
[----:B------:R-:W-:Y:S02]  /*0860*/  FSETP.NEU.AND P2, PT, R11, 1, PT ;  /* 0x3f8000000b00780b */ /* 0x000fe40003f4d000 */
[----:B------:R-:W-:Y:S02]  /*0870*/  FSEL R6, R6, |R11|, !P0 ;  /* 0x4000000b06067208 */ /* 0x000fe40004000000 */
[----:B------:R-:W-:-:S02]  /*0880*/  FSEL R2, RZ, -24, P0 ;  /* 0xc1c00000ff027808 */ /* 0x000fc40000000000 */
[----:B------:R-:W-:-:S04]  /*0890*/  IADD3 R5, PT, PT, R6, -0x3f3504f3, RZ ;  /* 0xc0cafb0d06057810 */ /* 0x000fc80007ffe0ff */
[----:B------:R-:W-:-:S04]  /*08a0*/  LOP3.LUT R5, R5, 0xff800000, RZ, 0xc0, !PT ;  /* 0xff80000005057812 */ /* 0x000fc800078ec0ff */
[-C--:B------:R-:W-:Y:S02]  /*08b0*/  IADD3 R6, PT, PT, R6, -R5.reuse, RZ ;  /* 0x8000000506067210 */ /* 0x080fe40007ffe0ff */
[----:B------:R-:W-:-:S03]  /*08c0*/  I2FP.F32.S32 R5, R5 ;  /* 0x0000000500057245 */ /* 0x000fc60000201400 */
[C---:B------:R-:W-:Y:S01]  /*08d0*/  FADD R7, R6.reuse, 1 ;  /* 0x3f80000006077421 */ /* 0x040fe20000000000 */
[----:B------:R-:W-:Y:S01]  /*08e0*/  FADD R6, R6, -1 ;  /* 0xbf80000006067421 */ /* 0x000fe20000000000 */
[----:B------:R-:W-:-:S03]  /*08f0*/  FFMA R2, R5, 1.1920928955078125e-07, R2 ;  /* 0x3400000005027823 */ /* 0x000fc60000000002 */
[----:B------:R-:W-:Y:S01]  /*0900*/  FADD R8, R6, R6 ;  /* 0x0000000606087221 */ /* 0x000fe20000000000 */
[----:B------:R-:W0:Y:S03]  /*0910*/  MUFU.RCP R7, R7 ;  /* 0x0000000700077308 */ /* 0x000e260000001000 */
[----:B0-----:R-:W-:-:S04]  /*0920*/  FMUL R3, R7, R8 ;  /* 0x0000000807037220 */ /* 0x001fc80000400000 */
[----:B------:R-:W-:Y:S01]  /*0930*/  FADD R8, R6, -R3 ;  /* 0x8000000306087221 */ /* 0x000fe20000000000 */
[CC--:B------:R-:W-:Y:S01]  /*0940*/  FMUL R5, R3.reuse, R3.reuse ;  /* 0x0000000303057220 */ /* 0x0c0fe20000400000 */
[----:B------:R-:W-:Y:S02]  /*0950*/  FFMA R13, R3, 1.4426950216293334961, R2 ;  /* 0x3fb8aa3b030d7823 */ /* 0x000fe40000000002 */
[----:B------:R-:W-:Y:S01]  /*0960*/  FADD R9, R8, R8 ;  /* 0x0000000808097221 */ /* 0x000fe20000000000 */
[C---:B------:R-:W-:Y:S01]  /*0970*/  FFMA R8, R5.reuse, R10, 0.0032181653659790754318 ;  /* 0x3b52e7db05087423 */ /* 0x040fe2000000000a */
[----:B------:R-:W-:Y:S02]  /*0980*/  FADD R2, R2, -R13 ;  /* 0x8000000d02027221 */ /* 0x000fe40000000000 */
[----:B------:R-:W-:Y:S01]  /*0990*/  FFMA R6, R6, -R3, R9 ;  /* 0x8000000306067223 */ /* 0x000fe20000000009 */
[----:B------:R-:W-:Y:S01]  /*09a0*/  FFMA R8, R5, R8, 0.018033718690276145935 ;  /* 0x3c93bb7305087423 */ /* 0x000fe20000000008 */
[----:B------:R-:W-:-:S02]  /*09b0*/  FFMA R9, R3, 1.4426950216293334961, R2 ;  /* 0x3fb8aa3b03097823 */ /* 0x000fc40000000002 */
[----:B------:R-:W-:Y:S01]  /*09c0*/  FMUL R6, R7, R6 ;  /* 0x0000000607067220 */ /* 0x000fe20000400000 */
[C---:B------:R-:W-:Y:S01]  /*09d0*/  FFMA R8, R5.reuse, R8, 0.12022458761930465698 ;  /* 0x3df6384f05087423 */ /* 0x040fe20000000008 */
[----:B------:R-:W-:Y:S02]  /*09e0*/  IMAD.MOV.U32 R7, RZ, RZ, 0x391fcb8e ;  /* 0x391fcb8eff077424 */ /* 0x000fe400078e00ff */
[----:B------:R-:W-:Y:S01]  /*09f0*/  FFMA R2, R6, 1.4426950216293334961, R9 ;  /* 0x3fb8aa3b06027823 */ /* 0x000fe20000000009 */
[----:B------:R-:W-:-:S03]  /*0a00*/  FMUL R8, R5, R8 ;  /* 0x0000000805087220 */ /* 0x000fc60000400000 */
[----:B------:R-:W-:Y:S01]  /*0a10*/  FFMA R5, R3, 1.9251366722983220825e-08, R2 ;  /* 0x32a55e3403057823 */ /* 0x000fe20000000002 */
[----:B------:R-:W-:-:S04]  /*0a20*/  FMUL R2, R8, 3 ;  /* 0x4040000008027820 */ /* 0x000fc80000400000 */
[----:B------:R-:W-:-:S04]  /*0a30*/  FFMA R5, R6, R2, R5 ;  /* 0x0000000206057223 */ /* 0x000fc80000000005 */
[----:B------:R-:W-:-:S04]  /*0a40*/  FFMA R8, R3, R8, R5 ;  /* 0x0000000803087223 */ /* 0x000fc80000000005 */
[----:B------:R-:W-:-:S04]  /*0a50*/  FADD R10, R13, R8 ;  /* 0x000000080d0a7221 */ /* 0x000fc80000000000 */
[----:B------:R-:W-:Y:S01]  /*0a60*/  FMUL R3, R10, 17 ;  /* 0x418800000a037820 */ /* 0x000fe20000400000 */
[----:B------:R-:W-:-:S03]  /*0a70*/  FADD R9, -R13, R10 ;  /* 0x0000000a0d097221 */ /* 0x000fc60000000100 */
[----:B------:R-:W0:Y:S01]  /*0a80*/  FRND R6, R3 ;  /* 0x0000000300067307 */ /* 0x000e220000201000 */
[----:B------:R-:W-:Y:S01]  /*0a90*/  FADD R9, R8, -R9 ;  /* 0x8000000908097221 */ /* 0x000fe20000000000 */
[----:B------:R-:W-:Y:S01]  /*0aa0*/  FFMA R2, R10, 17, -R3 ;  /* 0x418800000a027823 */ /* 0x000fe20000000803 */
[----:B------:R-:W-:-:S03]  /*0ab0*/  FSETP.GEU.AND P1, PT, R3, RZ, PT ;  /* 0x000000ff0300720b */ /* 0x000fc60003f2e000 */
[----:B------:R-:W-:Y:S01]  /*0ac0*/  FFMA R2, R9, 17, R2 ;  /* 0x4188000009027823 */ /* 0x000fe20000000002 */
[----:B0-----:R-:W-:Y:S01]  /*0ad0*/  FADD R5, R3, -R6 ;  /* 0x8000000603057221 */ /* 0x001fe20000000000 */
[----:B------:R-:W-:-:S03]  /*0ae0*/  FSETP.GT.AND P0, PT, R6, RZ, PT ;  /* 0x000000ff0600720b */ /* 0x000fc60003f04000 */
[----:B------:R-:W-:Y:S01]  /*0af0*/  FADD R2, R2, R5 ;  /* 0x0000000502027221 */ /* 0x000fe20000000000 */
[----:B------:R-:W-:Y:S02]  /*0b00*/  SEL R6, RZ, 0x83000000, P0 ;  /* 0x83000000ff067807 */ /* 0x000fe40000000000 */
[----:B------:R-:W-:Y:S01]  /*0b10*/  FSETP.GT.AND P0, PT, |R3|, 152, PT ;  /* 0x431800000300780b */ /* 0x000fe20003f04200 */
[----:B------:R-:W-:Y:S01]  /*0b20*/  FFMA R5, R2, R7, 0.0013391353422775864601 ;  /* 0x3aaf85ed02057423 */ /* 0x000fe20000000007 */
[----:B------:R-:W-:Y:S01]  /*0b30*/  IADD3 R8, PT, PT, R6, 0x7f000000, RZ ;  /* 0x7f00000006087810 */ /* 0x000fe20007ffe0ff */
[----:B------:R-:W0:Y:S02]  /*0b40*/  F2I.NTZ R7, R3 ;  /* 0x0000000300077305 */ /* 0x000e240000203100 */
[----:B------:R-:W-:-:S04]  /*0b50*/  FFMA R5, R2, R5, 0.0096188392490148544312 ;  /* 0x3c1d985602057423 */ /* 0x000fc80000000005 */
[----:B------:R-:W-:-:S04]  /*0b60*/  FFMA R5, R2, R5, 0.055503588169813156128 ;  /* 0x3d6357bb02057423 */ /* 0x000fc80000000005 */
[----:B------:R-:W-:-:S04]  /*0b70*/  FFMA R5, R2, R5, 0.24022644758224487305 ;  /* 0x3e75fdec02057423 */ /* 0x000fc80000000005 */
[C---:B------:R-:W-:Y:S01]  /*0b80*/  FFMA R5, R2.reuse, R5, 0.69314718246459960938 ;  /* 0x3f31721802057423 */ /* 0x040fe20000000005 */
[----:B0-----:R-:W-:Y:S02]  /*0b90*/  LEA R6, R7, -R6, 0x17 ;  /* 0x8000000607067211 */ /* 0x001fe400078eb8ff */
[----:B------:R-:W-:Y:S01]  /*0ba0*/  MOV R7, 0x3f800000 ;  /* 0x3f80000000077802 */ /* 0x000fe20000000f00 */
[----:B------:R-:W-:-:S04]  /*0bb0*/  FFMA R5, R2, R5, 1 ;  /* 0x3f80000002057423 */ /* 0x000fc80000000005 */
[----:B------:R-:W-:-:S04]  /*0bc0*/  FMUL R5, R5, R8 ;  /* 0x0000000805057220 */ /* 0x000fc80000400000 */
[----:B------:R-:W-:Y:S01]  /*0bd0*/  FMUL R5, R5, R6 ;  /* 0x0000000605057220 */ /* 0x000fe20000400000 */
[----:B------:R-:W-:Y:S01]  /*0be0*/  @P0 FSEL R5, RZ, +INF , !P1 ;  /* 0x7f800000ff050808 */ /* 0x000fe20004800000 */
[----:B------:R-:W-:Y:S06]  /*0bf0*/  @!P2 BRA `(.L_x_5) ;  /* 0x000000000028a947 */ /* 0x000fec0003800000 */
[----:B------:R-:W-:-:S13]  /*0c00*/  FSETP.NAN.AND P0, PT, |R11|, |R11|, PT ;  /* 0x4000000b0b00720b */ /* 0x000fda0003f08200 */
[----:B------:R-:W-:Y:S01]  /*0c10*/  @P0 FADD R7, R11, 17 ;  /* 0x418800000b070421 */ /* 0x000fe20000000000 */
[----:B------:R-:W-:Y:S06]  /*0c20*/  @P0 BRA `(.L_x_5) ;  /* 0x00000000001c0947 */ /* 0x000fec0003800000 */
[----:B------:R-:W-:-:S04]  /*0c30*/  FSETP.NEU.AND P0, PT, |R11|, +INF , PT ;  /* 0x7f8000000b00780b */ /* 0x000fc80003f0d200 */
[----:B------:R-:W-:-:S13]  /*0c40*/  FSETP.NEU.AND P0, PT, R11, RZ, P0 ;  /* 0x000000ff0b00720b */ /* 0x000fda000070d000 */
[----:B------:R-:W-:Y:S01]  /*0c50*/  @!P0 FADD R7, R11, R11 ;  /* 0x0000000b0b078221 */ /* 0x000fe20000000000 */
[----:B------:R-:W-:Y:S06]  /*0c60*/  @!P0 BRA `(.L_x_5) ;  /* 0x00000000000c8947 */ /* 0x000fec0003800000 */
[----:B------:R-:W-:Y:S01]  /*0c70*/  FSETP.GEU.AND P0, PT, R11, RZ, PT ;  /* 0x000000ff0b00720b */ /* 0x000fe20003f0e000 */
[----:B------:R-:W-:-:S12]  /*0c80*/  IMAD.MOV.U32 R7, RZ, RZ, R5 ;  /* 0x000000ffff077224 */ /* 0x000fd800078e0005 */
[----:B------:R-:W-:-:S07]  /*0c90*/  @!P0 FADD R7, -R5, -RZ ;  /* 0x800000ff05078221 */ /* 0x000fce0000000100 */
.L_x_5:
[----:B------:R-:W-:Y:S05]  /*0ca0*/  BSYNC.RECONVERGENT B0 ;  /* 0x0000000000007941 */ /* 0x000fea0003800200 */
.L_x_4:
[----:B------:R-:W0:Y:S01]  /*0cb0*/  MUFU.RCP64H R13, 9.9999956232332820605e-13 ;  /* 0x3d719799000d7908 */ /* 0x000e220000001800 */
[----:B------:R-:W-:Y:S01]  /*0cc0*/  HFMA2 R2, -RZ, RZ, -1.7940998077392578125e-05, -3106 ;  /* 0x812dea11ff027431 */ /* 0x000fe200000001ff */
[----:B------:R-:W-:Y:S01]  /*0cd0*/  MOV R3, 0x3d719799 ;  /* 0x3d71979900037802 */ /* 0x000fe20000000f00 */
[----:B------:R-:W-:Y:S01]  /*0ce0*/  HFMA2 R12, -RZ, RZ, 0, 5.9604644775390625e-08 ;  /* 0x00000001ff0c7431 */ /* 0x000fe200000001ff */
[----:B------:R-:W-:Y:S01]  /*0cf0*/  FSETP.GEU.AND P1, PT, |R23|, 6.5827683646048100446e-37, PT ;  /* 0x036000001700780b */ /* 0x000fe20003f2e200 */
[----:B------:R-:W-:Y:S04]  /*0d00*/  BSSY.RECONVERGENT B0, `(.L_x_6) ;  /* 0x0000014000007945 */ /* 0x000fe80003800200 */
        /* <DEDUP_REMOVED lines=8> */
[----:B------:R-:W-:-:S05]  /*0d90*/  FFMA R5, RZ, 0.058982465416193008423, R3 ;  /* 0x3d719799ff057823 */ /* 0x000fca0000000003 */
[----:B------:R-:W-:-:S13]  /*0da0*/  FSETP.GT.AND P0, PT, |R5|, 1.469367938527859385e-39, PT ;  /* 0x001000000500780b */ /* 0x000fda0003f04200 */
[----:B------:R-:W-:Y:S05]  /*0db0*/  @P0 BRA P1, `(.L_x_7) ;  /* 0x0000000000200947 */ /* 0x000fea0000800000 */
[----:B------:R-:W-:Y:S01]  /*0dc0*/  IMAD.MOV.U32 R12, RZ, RZ, R22 ;  /* 0x000000ffff0c7224 */ /* 0x000fe200078e0016 */
[----:B------:R-:W-:Y:S02]  /*0dd0*/  MOV R21, R23 ;  /* 0x0000001700157202 */ /* 0x000fe40000000f00 */
[----:B------:R-:W-:Y:S02]  /*0de0*/  MOV R18, 0x812dea11 ;  /* 0x812dea1100127802 */ /* 0x000fe40000000f00 */
[----:B------:R-:W-:Y:S02]  /*0df0*/  MOV R19, 0x3d719799 ;  /* 0x3d71979900137802 */ /* 0x000fe40000000f00 */
[----:B------:R-:W-:-:S07]  /*0e00*/  MOV R30, 0xe20 ;  /* 0x00000e20001e7802 */ /* 0x000fce0000000f00 */
[----:B---3--:R-:W-:Y:S05]  /*0e10*/  CALL.REL.NOINC `($__internal_0_$__cuda_sm20_div_rn_f64_full) ;  /* 0x0000002800d87944 */ /* 0x008fea0003c00000 */
[----:B------:R-:W-:Y:S01]  /*0e20*/  IMAD.MOV.U32 R2, RZ, RZ, R12 ;  /* 0x000000ffff027224 */ /* 0x000fe200078e000c */
[----:B------:R-:W-:-:S07]  /*0e30*/  MOV R3, R13 ;  /* 0x0000000d00037202 */ /* 0x000fce0000000f00 */
.L_x_7:
[----:B------:R-:W-:Y:S05]  /*0e40*/  BSYNC.RECONVERGENT B0 ;  /* 0x0000000000007941 */ /* 0x000fea0003800200 */
.L_x_6:
[----:B------:R-:W-:Y:S01]  /*0e50*/  HFMA2 R6, -RZ, RZ, 0.180419921875, 1766 ;  /* 0x31c666e6ff067431 */ /* 0x000fe200000001ff */
[----:B------:R-:W-:Y:S01]  /*0e60*/  MOV R5, 0x3fb8aa3b ;  /* 0x3fb8aa3b00057802 */ /* 0x000fe20000000f00 */
[----:B------:R-:W-:Y:S02]  /*0e70*/  IMAD.MOV.U32 R8, RZ, RZ, 0x3e032d22 ;  /* 0x3e032d22ff087424 */ /* 0x000fe400078e00ff */
[----:B------:R-:W-:Y:S01]  /*0e80*/  HFMA2 R20, -RZ, RZ, 0.64013671875, -15.109375 ;  /* 0x391fcb8eff147431 */ /* 0x000fe200000001ff */
[----:B------:R-:W-:Y:S01]  /*0e90*/  BSSY.RECONVERGENT B0, `(.L_x_8) ;  /* 0x0000067000007945 */ /* 0x000fe20003800200 */
[----:B------:R-:W-:Y:S02]  /*0ea0*/  IMAD.MOV.U32 R22, RZ, RZ, 0x3f800000 ;  /* 0x3f800000ff167424 */ /* 0x000fe400078e00ff */
[----:B------:R-:W-:-:S04]  /*0eb0*/  FFMA R5, R6, R5, -1.2707872656392282806e-06 ;  /* 0xb5aa8feb06057423 */ /* 0x000fc80000000005 */
[----:B------:R-:W-:-:S04]  /*0ec0*/  FFMA R5, -R8, 1.9251366722983220825e-08, R5 ;  /* 0x32a55e3408057823 */ /* 0x000fc80000000105 */
[----:B------:R-:W-:-:S04]  /*0ed0*/  FFMA R5, R6, 0.0059332991950213909149, R5 ;  /* 0x3bc26c1f06057823 */ /* 0x000fc80000000005 */
[----:B------:R-:W-:-:S04]  /*0ee0*/  FFMA R5, -R8, 0.0019777663983404636383, R5 ;  /* 0x3b019d6a08057823 */ /* 0x000fc80000000105 */
[----:B------:R-:W-:-:S04]  /*0ef0*/  FADD R13, R5, -43.184810638427734375 ;  /* 0xc22cbd3f050d7421 */ /* 0x000fc80000000000 */
[C---:B------:R-:W-:Y:S01]  /*0f00*/  FMUL R8, R13.reuse, 4 ;  /* 0x408000000d087820 */ /* 0x040fe20000400000 */
[----:B------:R-:W-:-:S03]  /*0f10*/  FADD R6, R13, 43.184810638427734375 ;  /* 0x422cbd3f0d067421 */ /* 0x000fc60000000000 */
[----:B------:R-:W0:Y:S01]  /*0f20*/  FRND R17, R8 ;  /* 0x0000000800117307 */ /* 0x000e220000201000 */
[----:B------:R-:W-:Y:S01]  /*0f30*/  FADD R6, R5, -R6 ;  /* 0x8000000605067221 */ /* 0x000fe20000000000 */
[----:B------:R-:W-:Y:S01]  /*0f40*/  FFMA R13, R13, 4, -R8 ;  /* 0x408000000d0d7823 */ /* 0x000fe20000000808 */
[----:B------:R-:W-:-:S03]  /*0f50*/  FSETP.GEU.AND P1, PT, R8, RZ, PT ;  /* 0x000000ff0800720b */ /* 0x000fc60003f2e000 */
[----:B------:R-:W-:Y:S02]  /*0f60*/  FFMA R6, R6, 4, R13 ;  /* 0x4080000006067823 */ /* 0x000fe4000000000d */
[----:B------:R-:W1:Y:S01]  /*0f70*/  F2I.NTZ R13, R8 ;  /* 0x00000008000d7305 */ /* 0x000e620000203100 */
[----:B0-----:R-:W-:Y:S01]  /*0f80*/  FADD R5, R8, -R17 ;  /* 0x8000001108057221 */ /* 0x001fe20000000000 */
[----:B------:R-:W-:-:S03]  /*0f90*/  FSETP.GT.AND P0, PT, R17, RZ, PT ;  /* 0x000000ff1100720b */ /* 0x000fc60003f04000 */
[----:B------:R-:W-:Y:S01]  /*0fa0*/  FADD R5, R6, R5 ;  /* 0x0000000506057221 */ /* 0x000fe20000000000 */
[----:B------:R-:W-:Y:S02]  /*0fb0*/  SEL R16, RZ, 0x83000000, P0 ;  /* 0x83000000ff107807 */ /* 0x000fe40000000000 */
[----:B------:R-:W-:Y:S01]  /*0fc0*/  FSETP.GT.AND P0, PT, |R8|, 152, PT ;  /* 0x431800000800780b */ /* 0x000fe20003f04200 */
[----:B------:R-:W-:Y:S01]  /*0fd0*/  FFMA R6, R5, R20, 0.0013391353422775864601 ;  /* 0x3aaf85ed05067423 */ /* 0x000fe20000000014 */
[----:B------:R-:W-:Y:S02]  /*0fe0*/  IADD3 R17, PT, PT, R16, 0x7f000000, RZ ;  /* 0x7f00000010117810 */ /* 0x000fe40007ffe0ff */
[----:B-1----:R-:W-:Y:S01]  /*0ff0*/  LEA R16, R13, -R16, 0x17 ;  /* 0x800000100d107211 */ /* 0x002fe200078eb8ff */
[----:B------:R-:W-:-:S04]  /*1000*/  FFMA R6, R5, R6, 0.0096188392490148544312 ;  /* 0x3c1d985605067423 */ /* 0x000fc80000000006 */
[----:B------:R-:W-:-:S04]  /*1010*/  FFMA R6, R5, R6, 0.055503588169813156128 ;  /* 0x3d6357bb05067423 */ /* 0x000fc80000000006 */
[----:B------:R-:W-:-:S04]  /*1020*/  FFMA R6, R5, R6, 0.24022644758224487305 ;  /* 0x3e75fdec05067423 */ /* 0x000fc80000000006 */
[C---:B------:R-:W-:Y:S02]  /*1030*/  FFMA R12, R5.reuse, R6, 0.69314718246459960938 ;  /* 0x3f317218050c7423 */ /* 0x040fe40000000006 */
[----:B------:R-:W0:Y:S02]  /*1040*/  F2F.F32.F64 R6, R2 ;  /* 0x0000000200067310 */ /* 0x000e240000301000 */
[----:B------:R-:W-:Y:S01]  /*1050*/  FFMA R12, R5, R12, 1 ;  /* 0x3f800000050c7423 */ /* 0x000fe2000000000c */
[----:B------:R-:W-:-:S03]  /*1060*/  FMUL R5, R10, 9 ;  /* 0x411000000a057820 */ /* 0x000fc60000400000 */
[----:B------:R-:W-:Y:S02]  /*1070*/  FMUL R17, R12, R17 ;  /* 0x000000110c117220 */ /* 0x000fe40000400000 */
[----:B------:R1:W2:Y:S02]  /*1080*/  F2F.F64.F32 R12, R7 ;  /* 0x00000007000c7310 */ /* 0x0002a40000201800 */
[----:B------:R-:W-:Y:S01]  /*1090*/  FMUL R18, R17, R16 ;  /* 0x0000001011127220 */ /* 0x000fe20000400000 */
[----:B------:R-:W-:Y:S02]  /*10a0*/  @P0 FSEL R18, RZ, +INF , !P1 ;  /* 0x7f800000ff120808 */ /* 0x000fe40004800000 */
[----:B0-----:R-:W-:-:S03]  /*10b0*/  FSETP.NEU.AND P0, PT, R6, 1, PT ;  /* 0x3f8000000600780b */ /* 0x001fc60003f0d000 */
[----:B------:R1:W0:Y:S08]  /*10c0*/  FRND R8, R5 ;  /* 0x0000000500087307 */ /* 0x0002300000201000 */
[----:B------:R-:W4:Y:S02]  /*10d0*/  F2F.F64.F32 R18, R18 ;  /* 0x0000001200127310 */ /* 0x000f240000201800 */
[----:B-12---:R-:W-:Y:S05]  /*10e0*/  @!P0 BRA `(.L_x_9) ;  /* 0x0000000400048947 */ /* 0x006fea0003800000 */
[----:B------:R-:W-:-:S13]  /*10f0*/  FSETP.NAN.AND P0, PT, |R6|, |R6|, PT ;  /* 0x400000060600720b */ /* 0x000fda0003f08200 */
[----:B------:R-:W-:Y:S01]  /*1100*/  @P0 FADD R22, R6, 2 ;  /* 0x4000000006160421 */ /* 0x000fe20000000000 */
[----:B------:R-:W-:Y:S06]  /*1110*/  @P0 BRA `(.L_x_9) ;  /* 0x0000000000f80947 */ /* 0x000fec0003800000 */
[C---:B------:R-:W-:Y:S01]  /*1120*/  FMUL R7, |R6|.reuse, 16777216 ;  /* 0x4b80000006077820 */ /* 0x040fe20000400200 */
[C---:B------:R-:W-:Y:S02]  /*1130*/  FSETP.GEU.AND P0, PT, |R6|.reuse, 1.175494350822287508e-38, PT ;  /* 0x008000000600780b */ /* 0x040fe40003f0e200 */
[----:B------:R-:W-:Y:S02]  /*1140*/  MOV R30, 0x3a2c32e4 ;  /* 0x3a2c32e4001e7802 */ /* 0x000fe40000000f00 */
[----:B------:R-:W-:Y:S02]  /*1150*/  FSEL R7, R7, |R6|, !P0 ;  /* 0x4000000607077208 */ /* 0x000fe40004000000 */
[----:B------:R-:W-:Y:S02]  /*1160*/  FSEL R21, RZ, -24, P0 ;  /* 0xc1c00000ff157808 */ /* 0x000fe40000000000 */
[----:B------:R-:W-:Y:S02]  /*1170*/  IADD3 R16, PT, PT, R7, -0x3f3504f3, RZ ;  /* 0xc0cafb0d07107810 */ /* 0x000fe40007ffe0ff */
[----:B------:R-:W-:-:S02]  /*1180*/  FSETP.NEU.AND P0, PT, |R6|, +INF , PT ;  /* 0x7f8000000600780b */ /* 0x000fc40003f0d200 */
[----:B------:R-:W-:Y:S02]  /*1190*/  LOP3.LUT R16, R16, 0xff800000, RZ, 0xc0, !PT ;  /* 0xff80000010107812 */ /* 0x000fe400078ec0ff */
[----:B------:R-:W-:Y:S02]  /*11a0*/  FSETP.NEU.AND P0, PT, R6, RZ, P0 ;  /* 0x000000ff0600720b */ /* 0x000fe4000070d000 */
[-C--:B------:R-:W-:Y:S02]  /*11b0*/  IADD3 R7, PT, PT, R7, -R16.reuse, RZ ;  /* 0x8000001007077210 */ /* 0x080fe40007ffe0ff */
[----:B------:R-:W-:-:S03]  /*11c0*/  I2FP.F32.S32 R16, R16 ;  /* 0x0000001000107245 */ /* 0x000fc60000201400 */
[C---:B------:R-:W-:Y:S01]  /*11d0*/  FADD R17, R7.reuse, 1 ;  /* 0x3f80000007117421 */ /* 0x040fe20000000000 */
[----:B------:R-:W-:-:S04]  /*11e0*/  FADD R24, R7, -1 ;  /* 0xbf80000007187421 */ /* 0x000fc80000000000 */
[----:B------:R-:W-:Y:S01]  /*11f0*/  FADD R22, R24, R24 ;  /* 0x0000001818167221 */ /* 0x000fe20000000000 */
[----:B------:R-:W1:Y:S01]  /*1200*/  MUFU.RCP R17, R17 ;  /* 0x0000001100117308 */ /* 0x000e620000001000 */
[----:B------:R-:W-:Y:S02]  /*1210*/  @!P0 FADD R6, R6, R6 ;  /* 0x0000000606068221 */ /* 0x000fe40000000000 */
[----:B-1----:R-:W-:Y:S01]  /*1220*/  FMUL R7, R17, R22 ;  /* 0x0000001611077220 */ /* 0x002fe20000400000 */
[----:B------:R-:W-:-:S03]  /*1230*/  FFMA R22, R16, 1.1920928955078125e-07, R21 ;  /* 0x3400000010167823 */ /* 0x000fc60000000015 */
        /* <DEDUP_REMOVED lines=10> */
[----:B------:R-:W-:-:S03]  /*12e0*/  FFMA R30, R21, R30, 0.12022458761930465698 ;  /* 0x3df6384f151e7423 */ /* 0x000fc6000000001e */
[----:B------:R-:W-:Y:S01]  /*12f0*/  FFMA R22, R24, 1.4426950216293334961, R23 ;  /* 0x3fb8aa3b18167823 */ /* 0x000fe20000000017 */
[----:B------:R-:W-:-:S03]  /*1300*/  FMUL R30, R21, R30 ;  /* 0x0000001e151e7220 */ /* 0x000fc60000400000 */
[----:B------:R-:W-:Y:S01]  /*1310*/  FFMA R21, R7, 1.9251366722983220825e-08, R22 ;  /* 0x32a55e3407157823 */ /* 0x000fe20000000016 */
[----:B------:R-:W-:-:S04]  /*1320*/  FMUL R17, R30, 3 ;  /* 0x404000001e117820 */ /* 0x000fc80000400000 */
[----:B------:R-:W-:Y:S01]  /*1330*/  FFMA R17, R24, R17, R21 ;  /* 0x0000001118117223 */ /* 0x000fe20000000015 */
[----:B------:R-:W-:-:S03]  /*1340*/  IMAD.MOV.U32 R21, RZ, RZ, 0x391fcb8e ;  /* 0x391fcb8eff157424 */ /* 0x000fc600078e00ff */
[----:B------:R-:W-:-:S04]  /*1350*/  FFMA R17, R7, R30, R17 ;  /* 0x0000001e07117223 */ /* 0x000fc80000000011 */
[----:B------:R-:W-:-:S04]  /*1360*/  FADD R22, R16, R17 ;  /* 0x0000001110167221 */ /* 0x000fc80000000000 */
[----:B------:R-:W-:Y:S01]  /*1370*/  FMUL R7, R22, 2 ;  /* 0x4000000016077820 */ /* 0x000fe20000400000 */
[----:B------:R-:W-:-:S03]  /*1380*/  FADD R16, -R16, R22 ;  /* 0x0000001610107221 */ /* 0x000fc60000000100 */
[----:B------:R-:W1:Y:S01]  /*1390*/  FRND R24, R7 ;  /* 0x0000000700187307 */ /* 0x000e620000201000 */
[----:B------:R-:W-:Y:S01]  /*13a0*/  FADD R17, R17, -R16 ;  /* 0x8000001011117221 */ /* 0x000fe20000000000 */
[----:B------:R-:W-:Y:S01]  /*13b0*/  FFMA R22, R22, 2, -R7 ;  /* 0x4000000016167823 */ /* 0x000fe20000000807 */
[----:B------:R-:W-:-:S03]  /*13c0*/  FSETP.GT.AND P2, PT, |R7|, 152, PT ;  /* 0x431800000700780b */ /* 0x000fc60003f44200 */
[----:B------:R-:W-:Y:S02]  /*13d0*/  FFMA R17, R17, 2, R22 ;  /* 0x4000000011117823 */ /* 0x000fe40000000016 */
[----:B------:R-:W2:Y:S01]  /*13e0*/  F2I.NTZ R22, R7 ;  /* 0x0000000700167305 */ /* 0x000ea20000203100 */
[----:B-1----:R-:W-:Y:S01]  /*13f0*/  FADD R16, R7, -R24 ;  /* 0x8000001807107221 */ /* 0x002fe20000000000 */
[----:B------:R-:W-:-:S03]  /*1400*/  FSETP.GT.AND P1, PT, R24, RZ, PT ;  /* 0x000000ff1800720b */ /* 0x000fc60003f24000 */
[----:B------:R-:W-:-:S04]  /*1410*/  FADD R16, R16, R17 ;  /* 0x0000001110107221 */ /* 0x000fc80000000000 */
[----:B------:R-:W-:-:S04]  /*1420*/  FFMA R17, R16, R21, 0.0013391353422775864601 ;  /* 0x3aaf85ed10117423 */ /* 0x000fc80000000015 */
[----:B------:R-:W-:-:S04]  /*1430*/  FFMA R17, R16, R17, 0.0096188392490148544312 ;  /* 0x3c1d985610117423 */ /* 0x000fc80000000011 */
[----:B------:R-:W-:-:S04]  /*1440*/  FFMA R17, R16, R17, 0.055503588169813156128 ;  /* 0x3d6357bb10117423 */ /* 0x000fc80000000011 */
[C---:B------:R-:W-:Y:S01]  /*1450*/  FFMA R21, R16.reuse, R17, 0.24022644758224487305 ;  /* 0x3e75fdec10157423 */ /* 0x040fe20000000011 */
[----:B------:R-:W-:Y:S02]  /*1460*/  SEL R17, RZ, 0x83000000, P1 ;  /* 0x83000000ff117807 */ /* 0x000fe40000800000 */
[----:B------:R-:W-:Y:S01]  /*1470*/  FSETP.GEU.AND P1, PT, R7, RZ, PT ;  /* 0x000000ff0700720b */ /* 0x000fe20003f2e000 */
[----:B------:R-:W-:Y:S01]  /*1480*/  FFMA R23, R16, R21, 0.69314718246459960938 ;  /* 0x3f31721810177423 */ /* 0x000fe20000000015 */
[----:B------:R-:W-:Y:S02]  /*1490*/  IADD3 R21, PT, PT, R17, 0x7f000000, RZ ;  /* 0x7f00000011157810 */ /* 0x000fe40007ffe0ff */
[----:B--2---:R-:W-:Y:S01]  /*14a0*/  LEA R17, R22, -R17, 0x17 ;  /* 0x8000001116117211 */ /* 0x004fe200078eb8ff */
[----:B------:R-:W-:Y:S01]  /*14b0*/  FFMA R16, R16, R23, 1 ;  /* 0x3f80000010107423 */ /* 0x000fe20000000017 */
[----:B------:R-:W-:-:S03]  /*14c0*/  FSEL R22, RZ, +INF , !P1 ;  /* 0x7f800000ff167808 */ /* 0x000fc60004800000 */
[----:B------:R-:W-:-:S04]  /*14d0*/  FMUL R16, R21, R16 ;  /* 0x0000001015107220 */ /* 0x000fc80000400000 */
[----:B------:R-:W-:Y:S01]  /*14e0*/  @!P2 FMUL R22, R17, R16 ;  /* 0x000000101116a220 */ /* 0x000fe20000400000 */
[----:B------:R-:W-:-:S07]  /*14f0*/  @!P0 LOP3.LUT R22, R6, 0x7fffffff, RZ, 0xc0, !PT ;  /* 0x7fffffff06168812 */ /* 0x000fce00078ec0ff */
.L_x_9:
[----:B------:R-:W-:Y:S05]  /*1500*/  BSYNC.RECONVERGENT B0 ;  /* 0x0000000000007941 */ /* 0x000fea0003800200 */
.L_x_8:
[----:B------:R-:W-:Y:S01]  /*1510*/  UMOV UR4, 0x5614d6a6 ;  /* 0x5614d6a600047882 */ /* 0x000fe20000000000 */
[----:B------:R-:W-:Y:S01]  /*1520*/  UMOV UR5, 0x3cff8673 ;  /* 0x3cff867300057882 */ /* 0x000fe20000000000 */
[----:B------:R-:W-:Y:S01]  /*1530*/  FFMA R24, R10, 9, -R5 ;  /* 0x411000000a187823 */ /* 0x000fe20000000805 */
[----:B------:R-:W-:Y:S01]  /*1540*/  DMUL R16, R12, UR4 ;  /* 0x000000040c107c28 */ /* 0x000fe20008000000 */
[----:B------:R-:W-:Y:S01]  /*1550*/  UMOV UR4, 0xd9d7bdbb ;  /* 0xd9d7bdbb00047882 */ /* 0x000fe20000000000 */
[----:B------:R-:W-:Y:S01]  /*1560*/  UMOV UR5, 0x3ddb7cdf ;  /* 0x3ddb7cdf00057882 */ /* 0x000fe20000000000 */
[----:B------:R-:W1:Y:S01]  /*1570*/  F2F.F64.F32 R6, R22 ;  /* 0x0000001600067310 */ /* 0x000e620000201800 */
[----:B----4-:R-:W-:Y:S01]  /*1580*/  DMUL R18, R18, UR4 ;  /* 0x0000000412127c28 */ /* 0x010fe20008000000 */
[----:B------:R-:W-:Y:S01]  /*1590*/  FFMA R21, R9, 9, R24 ;  /* 0x4110000009157823 */ /* 0x000fe20000000018 */
[----:B0-----:R-:W-:Y:S01]  /*15a0*/  FADD R24, R5, -R8 ;  /* 0x8000000805187221 */ /* 0x001fe20000000000 */
[----:B------:R-:W-:Y:S01]  /*15b0*/  FSETP.GT.AND P0, PT, R8, RZ, PT ;  /* 0x000000ff0800720b */ /* 0x000fe20003f04000 */
[----:B------:R-:W-:Y:S01]  /*15c0*/  BSSY.RECONVERGENT B0, `(.L_x_10) ;  /* 0x0000024000007945 */ /* 0x000fe20003800200 */
[----:B------:R-:W-:Y:S01]  /*15d0*/  FSETP.NEU.AND P2, PT, R11, 1, PT ;  /* 0x3f8000000b00780b */ /* 0x000fe20003f4d000 */
[----:B------:R-:W-:Y:S01]  /*15e0*/  FADD R21, R21, R24 ;  /* 0x0000001815157221 */ /* 0x000fe20000000000 */
[----:B------:R-:W-:Y:S01]  /*15f0*/  FSETP.GEU.AND P1, PT, R5, RZ, PT ;  /* 0x000000ff0500720b */ /* 0x000fe20003f2e000 */
[----:B------:R-:W-:-:S02]  /*1600*/  DMUL R18, R12, R18 ;  /* 0x000000120c127228 */ /* 0x000fc40000000000 */
[C---:B------:R-:W-:Y:S01]  /*1610*/  FFMA R20, R21.reuse, R20, 0.0013391353422775864601 ;  /* 0x3aaf85ed15147423 */ /* 0x040fe20000000014 */
[----:B------:R-:W0:Y:S01]  /*1620*/  F2I.NTZ R12, R5 ;  /* 0x00000005000c7305 */ /* 0x000e220000203100 */
[C---:B-1----:R-:W-:Y:S02]  /*1630*/  DMUL R16, R6.reuse, R16 ;  /* 0x0000001006107228 */ /* 0x042fe40000000000 */
[C---:B------:R-:W-:Y:S02]  /*1640*/  FFMA R20, R21.reuse, R20, 0.0096188392490148544312 ;  /* 0x3c1d985615147423 */ /* 0x040fe40000000014 */
[----:B------:R-:W-:Y:S01]  /*1650*/  DMUL R18, R6, R18 ;  /* 0x0000001206127228 */ /* 0x000fe20000000000 */
[----:B------:R-:W-:Y:S01]  /*1660*/  SEL R7, RZ, 0x83000000, P0 ;  /* 0x83000000ff077807 */ /* 0x000fe20000000000 */
[----:B------:R-:W-:Y:S01]  /*1670*/  FFMA R20, R21, R20, 0.055503588169813156128 ;  /* 0x3d6357bb15147423 */ /* 0x000fe20000000014 */
[----:B------:R-:W-:Y:S02]  /*1680*/  FSETP.GT.AND P0, PT, |R5|, 152, PT ;  /* 0x431800000500780b */ /* 0x000fe40003f04200 */
[----:B------:R-:W-:Y:S01]  /*1690*/  IADD3 R13, PT, PT, R7, 0x7f000000, RZ ;  /* 0x7f000000070d7810 */ /* 0x000fe20007ffe0ff */
[----:B------:R-:W-:Y:S01]  /*16a0*/  FFMA R20, R21, R20, 0.24022644758224487305 ;  /* 0x3e75fdec15147423 */ /* 0x000fe20000000014 */
[----:B------:R-:W-:Y:S01]  /*16b0*/  F2F.F32.F64 R16, R16 ;  /* 0x0000001000107310 */ /* 0x000fe20000301000 */
[----:B------:R-:W-:Y:S01]  /*16c0*/  MOV R6, 0x3f800000 ;  /* 0x3f80000000067802 */ /* 0x000fe20000000f00 */
[----:B0-----:R-:W-:-:S02]  /*16d0*/  IMAD R12, R12, 0x800000, -R7 ;  /* 0x008000000c0c7824 */ /* 0x001fc400078e0a07 */
[----:B------:R-:W-:-:S04]  /*16e0*/  FFMA R20, R21, R20, 0.69314718246459960938 ;  /* 0x3f31721815147423 */ /* 0x000fc80000000014 */
[----:B------:R-:W-:Y:S01]  /*16f0*/  FFMA R20, R21, R20, 1 ;  /* 0x3f80000015147423 */ /* 0x000fe20000000014 */
[----:B------:R-:W0:Y:S03]  /*1700*/  F2F.F32.F64 R19, R18 ;  /* 0x0000001200137310 */ /* 0x000e260000301000 */
[----:B------:R-:W-:-:S04]  /*1710*/  FMUL R13, R20, R13 ;  /* 0x0000000d140d7220 */ /* 0x000fc80000400000 */
[----:B------:R-:W-:Y:S01]  /*1720*/  FMUL R12, R13, R12 ;  /* 0x0000000c0d0c7220 */ /* 0x000fe20000400000 */
[----:B------:R-:W-:Y:S01]  /*1730*/  @P0 FSEL R12, RZ, +INF , !P1 ;  /* 0x7f800000ff0c0808 */ /* 0x000fe20004800000 */
[----:B0-----:R-:W-:Y:S01]  /*1740*/  FADD R8, R16, R19 ;  /* 0x0000001310087221 */ /* 0x001fe20000000000 */
        /* <DEDUP_REMOVED lines=8> */
[----:B------:R-:W-:Y:S02]  /*17d0*/  FSETP.GEU.AND P0, PT, R11, RZ, PT ;  /* 0x000000ff0b00720b */ /* 0x000fe40003f0e000 */
[----:B------:R-:W-:-:S11]  /*17e0*/  MOV R6, R12 ;  /* 0x0000000c00067202 */ /* 0x000fd60000000f00 */
[----:B------:R-:W-:-:S07]  /*17f0*/  @!P0 FADD R6, -R12, -RZ ;  /* 0x800000ff0c068221 */ /* 0x000fce0000000100 */
.L_x_11:
[----:B------:R-:W-:Y:S05]  /*1800*/  BSYNC.RECONVERGENT B0 ;  /* 0x0000000000007941 */ /* 0x000fea0003800200 */
.L_x_10:
[----:B------:R-:W0:Y:S01]  /*1810*/  MUFU.RCP R7, R6 ;  /* 0x0000000600077308 */ /* 0x000e220000001000 */
[----:B------:R-:W-:Y:S01]  /*1820*/  FMUL R5, R4, 233280 ;  /* 0x4863d00004057820 */ /* 0x000fe20000400000 */
[----:B------:R-:W-:Y:S06]  /*1830*/  BSSY.RECONVERGENT B2, `(.L_x_12) ;  /* 0x000000b000027945 */ /* 0x000fec0003800200 */
[----:B------:R-:W1:Y:S01]  /*1840*/  FCHK P0, R5, R6 ;  /* 0x0000000605007302 */ /* 0x000e620000000000 */
[----:B0-----:R-:W-:-:S04]  /*1850*/  FFMA R12, R7, -R6, 1 ;  /* 0x3f800000070c7423 */ /* 0x001fc80000000806 */
[----:B------:R-:W-:-:S04]  /*1860*/  FFMA R12, R7, R12, R7 ;  /* 0x0000000c070c7223 */ /* 0x000fc80000000007 */
[----:B------:R-:W-:-:S04]  /*1870*/  FFMA R7, R5, R12, RZ ;  /* 0x0000000c05077223 */ /* 0x000fc800000000ff */
[----:B------:R-:W-:-:S04]  /*1880*/  FFMA R13, R7, -R6, R5 ;  /* 0x80000006070d7223 */ /* 0x000fc80000000005 */
[----:B------:R-:W-:Y:S01]  /*1890*/  FFMA R13, R12, R13, R7 ;  /* 0x0000000d0c0d7223 */ /* 0x000fe20000000007 */
[----:B-1----:R-:W-:Y:S06]  /*18a0*/  @!P0 BRA `(.L_x_13) ;  /* 0x00000000000c8947 */ /* 0x002fec0003800000 */
[----:B------:R-:W-:-:S07]  /*18b0*/  MOV R16, 0x18d0 ;  /* 0x000018d000107802 */ /* 0x000fce0000000f00 */
[----:B---3--:R-:W-:Y:S05]  /*18c0*/  CALL.REL.NOINC `($__internal_2_$__cuda_sm3x_div_rn_noftz_f32_slowpath) ;  /* 0x0000002400fc7944 */ /* 0x008fea0003c00000 */
[----:B------:R-:W-:-:S07]  /*18d0*/  MOV R13, R6 ;  /* 0x00000006000d7202 */ /* 0x000fce0000000f00 */
.L_x_13:
[----:B------:R-:W-:Y:S05]  /*18e0*/  BSYNC.RECONVERGENT B2 ;  /* 0x0000000000027941 */ /* 0x000fea0003800200 */
.L_x_12:
[----:B------:R-:W0:Y:S01]  /*18f0*/  MUFU.RCP R7, R28 ;  /* 0x0000001c00077308 */ /* 0x000e220000001000 */
[----:B------:R-:W-:Y:S07]  /*1900*/  BSSY.RECONVERGENT B2, `(.L_x_14) ;  /* 0x000000d000027945 */ /* 0x000fee0003800200 */
[----:B------:R-:W1:Y:S01]  /*1910*/  FCHK P0, R13, R28 ;  /* 0x0000001c0d007302 */ /* 0x000e620000000000 */
[----:B0-----:R-:W-:-:S04]  /*1920*/  FFMA R6, -R28, R7, 1 ;  /* 0x3f8000001c067423 */ /* 0x001fc80000000107 */
[----:B------:R-:W-:-:S04]  /*1930*/  FFMA R7, R7, R6, R7 ;  /* 0x0000000607077223 */ /* 0x000fc80000000007 */
[----:B------:R-:W-:-:S04]  /*1940*/  FFMA R6, R7, R13, RZ ;  /* 0x0000000d07067223 */ /* 0x000fc800000000ff */
[----:B------:R-:W-:-:S04]  /*1950*/  FFMA R5, -R28, R6, R13 ;  /* 0x000000061c057223 */ /* 0x000fc8000000010d */
[----:B------:R-:W-:Y:S01]  /*1960*/  FFMA R7, R7, R5, R6 ;  /* 0x0000000507077223 */ /* 0x000fe20000000006 */
[----:B-1----:R-:W-:Y:S06]  /*1970*/  @!P0 BRA `(.L_x_15) ;  /* 0x0000000000148947 */ /* 0x002fec0003800000 */
[----:B------:R-:W-:Y:S01]  /*1980*/  IMAD.MOV.U32 R5, RZ, RZ, R13 ;  /* 0x000000ffff057224 */ /* 0x000fe200078e000d */
[----:B------:R-:W-:Y:S02]  /*1990*/  MOV R6, R28 ;  /* 0x0000001c00067202 */ /* 0x000fe40000000f00 */
[----:B------:R-:W-:-:S07]  /*19a0*/  MOV R16, 0x19c0 ;  /* 0x000019c000107802 */ /* 0x000fce0000000f00 */
[----:B---3--:R-:W-:Y:S05]  /*19b0*/  CALL.REL.NOINC `($__internal_2_$__cuda_sm3x_div_rn_noftz_f32_slowpath) ;  /* 0x0000002400c07944 */ /* 0x008fea0003c00000 */
[----:B------:R-:W-:-:S07]  /*19c0*/  MOV R7, R6 ;  /* 0x0000000600077202 */ /* 0x000fce0000000f00 */
.L_x_15:
[----:B------:R-:W-:Y:S05]  /*19d0*/  BSYNC.RECONVERGENT B2 ;  /* 0x0000000000027941 */ /* 0x000fea0003800200 */
.L_x_14:
[----:B------:R-:W-:Y:S02]  /*19e0*/  HFMA2 R6, -RZ, RZ, 1.44921875, -19.203125 ;  /* 0x3dcccccdff067431 */ /* 0x000fe400000001ff */
[----:B------:R-:W-:Y:S01]  /*19f0*/  IMAD.MOV.U32 R5, RZ, RZ, 0x3f800000 ;  /* 0x3f800000ff057424 */ /* 0x000fe200078e00ff */
[----:B---3--:R-:W0:Y:S01]  /*1a00*/  FCHK P0, R0, 10 ;  /* 0x4120000000007902 */ /* 0x008e220000000000 */
[----:B------:R-:W-:Y:S02]  /*1a10*/  BSSY.RECONVERGENT B2, `(.L_x_16) ;  /* 0x000000b000027945 */ /* 0x000fe40003800200 */
[----:B------:R-:W-:-:S04]  /*1a20*/  FFMA R5, R6, -10, R5 ;  /* 0xc120000006057823 */ /* 0x000fc80000000005 */
[----:B------:R-:W-:-:S04]  /*1a30*/  FFMA R5, R5, R6, 0.10000000149011611938 ;  /* 0x3dcccccd05057423 */ /* 0x000fc80000000006 */
[----:B------:R-:W-:-:S04]  /*1a40*/  FFMA R6, R0, R5, RZ ;  /* 0x0000000500067223 */ /* 0x000fc800000000ff */
[----:B------:R-:W-:-:S04]  /*1a50*/  FFMA R12, R6, -10, R0 ;  /* 0xc1200000060c7823 */ /* 0x000fc80000000000 */
[----:B------:R-:W-:Y:S01]  /*1a60*/  FFMA R6, R5, R12, R6 ;  /* 0x0000000c05067223 */ /* 0x000fe20000000006 */
[----:B0-----:R-:W-:Y:S06]  /*1a70*/  @!P0 BRA `(.L_x_17) ;  /* 0x0000000000108947 */ /* 0x001fec0003800000 */
[----:B------:R-:W-:Y:S02]  /*1a80*/  MOV R5, R0 ;  /* 0x0000000000057202 */ /* 0x000fe40000000f00 */
[----:B------:R-:W-:Y:S02]  /*1a90*/  MOV R6, 0x41200000 ;  /* 0x4120000000067802 */ /* 0x000fe40000000f00 */
[----:B------:R-:W-:-:S07]  /*1aa0*/  MOV R16, 0x1ac0 ;  /* 0x00001ac000107802 */ /* 0x000fce0000000f00 */
[----:B------:R-:W-:Y:S05]  /*1ab0*/  CALL.REL.NOINC `($__internal_2_$__cuda_sm3x_div_rn_noftz_f32_slowpath) ;  /* 0x0000002400807944 */ /* 0x000fea0003c00000 */
.L_x_17:
[----:B------:R-:W-:Y:S05]  /*1ac0*/  BSYNC.RECONVERGENT B2 ;  /* 0x0000000000027941 */ /* 0x000fea0003800200 */
.L_x_16:
[----:B------:R-:W0:Y:S01]  /*1ad0*/  LDC.64 R12, c[0x0][0x3b0] ;  /* 0x0000ec00ff0c7b82 */ /* 0x000e220000000a00 */
[----:B------:R-:W-:-:S07]  /*1ae0*/  FSETP.GT.AND P0, PT, R7, R6, PT ;  /* 0x000000060700720b */ /* 0x000fce0003f04000 */
[----:B------:R-:W1:Y:S06]  /*1af0*/  LDC.64 R16, c[0x0][0x3b8] ;  /* 0x0000ee00ff107b82 */ /* 0x000e6c0000000a00 */
[----:B------:R-:W-:Y:S01]  /*1b00*/  @P0 MOV R5, 0x7fc00000 ;  /* 0x7fc0000000050802 */ /* 0x000fe20000000f00 */
[----:B0-----:R-:W-:-:S05]  /*1b10*/  @P0 IMAD.WIDE.U32 R12, R29, 0x4, R12 ;  /* 0x000000041d0c0825 */ /* 0x001fca00078e000c */
[----:B------:R0:W-:Y:S01]  /*1b20*/  @P0 STG.E desc[UR10][R12.64], R5 ;  /* 0x000000050c000986 */ /* 0x0001e2000c10190a */
[----:B-1----:R-:W-:-:S05]  /*1b30*/  @P0 IMAD.WIDE.U32 R16, R29, 0x4, R16 ;  /* 0x000000041d100825 */ /* 0x002fca00078e0010 */
[----:B------:R0:W-:Y:S01]  /*1b40*/  @P0 STG.E desc[UR10][R16.64], R5 ;  /* 0x0000000510000986 */ /* 0x0001e2000c10190a */
[----:B------:R-:W-:Y:S05]  /*1b50*/  @P0 EXIT ;  /* 0x000000000000094d */ /* 0x000fea0003800000 */
[C---:B0-----:R-:W-:Y:S01]  /*1b60*/  FMUL R5, R10.reuse, 15 ;  /* 0x417000000a057820 */ /* 0x041fe20000400000 */
[----:B------:R-:W-:Y:S01]  /*1b70*/  IMAD.MOV.U32 R17, RZ, RZ, 0x391fcb8e ;  /* 0x391fcb8eff117424 */ /* 0x000fe200078e00ff */
[----:B------:R-:W-:Y:S01]  /*1b80*/  FSETP.NEU.AND P2, PT, R11, 1, PT ;  /* 0x3f8000000b00780b */ /* 0x000fe20003f4d000 */
[----:B------:R-:W-:Y:S01]  /*1b90*/  BSSY.RECONVERGENT B0, `(.L_x_18) ;  /* 0x0000022000007945 */ /* 0x000fe20003800200 */
[----:B------:R-:W0:Y:S01]  /*1ba0*/  FRND R12, R5 ;  /* 0x00000005000c7307 */ /* 0x000e220000201000 */
[----:B------:R-:W-:Y:S01]  /*1bb0*/  FFMA R6, R10, 15, -R5 ;  /* 0x417000000a067823 */ /* 0x000fe20000000805 */
[----:B------:R-:W-:Y:S01]  /*1bc0*/  FSETP.GEU.AND P1, PT, R5, RZ, PT ;  /* 0x000000ff0500720b */ /* 0x000fe20003f2e000 */
[----:B------:R-:W-:Y:S02]  /*1bd0*/  HFMA2 R22, -RZ, RZ, 1.875, 0 ;  /* 0x3f800000ff167431 */ /* 0x000fe400000001ff */
[----:B------:R-:W-:-:S03]  /*1be0*/  FFMA R6, R9, 15, R6 ;  /* 0x4170000009067823 */ /* 0x000fc60000000006 */
[----:B------:R-:W1:Y:S01]  /*1bf0*/  F2I.NTZ R16, R5 ;  /* 0x0000000500107305 */ /* 0x000e620000203100 */
[----:B0-----:R-:W-:Y:S01]  /*1c00*/  FADD R13, R5, -R12 ;  /* 0x8000000c050d7221 */ /* 0x001fe20000000000 */
[----:B------:R-:W-:-:S03]  /*1c10*/  FSETP.GT.AND P0, PT, R12, RZ, PT ;  /* 0x000000ff0c00720b */ /* 0x000fc60003f04000 */
[----:B------:R-:W-:-:S04]  /*1c20*/  FADD R6, R6, R13 ;  /* 0x0000000d06067221 */ /* 0x000fc80000000000 */
[C---:B------:R-:W-:Y:S01]  /*1c30*/  FFMA R13, R6.reuse, R17, 0.0013391353422775864601 ;  /* 0x3aaf85ed060d7423 */ /* 0x040fe20000000011 */
[----:B------:R-:W-:Y:S02]  /*1c40*/  SEL R17, RZ, 0x83000000, P0 ;  /* 0x83000000ff117807 */ /* 0x000fe40000000000 */
[----:B------:R-:W-:Y:S01]  /*1c50*/  FSETP.GT.AND P0, PT, |R5|, 152, PT ;  /* 0x431800000500780b */ /* 0x000fe20003f04200 */
[----:B------:R-:W-:Y:S01]  /*1c60*/  FFMA R13, R6, R13, 0.0096188392490148544312 ;  /* 0x3c1d9856060d7423 */ /* 0x000fe2000000000d */
[----:B------:R-:W-:Y:S02]  /*1c70*/  IADD3 R12, PT, PT, R17, 0x7f000000, RZ ;  /* 0x7f000000110c7810 */ /* 0x000fe40007ffe0ff */
[----:B-1----:R-:W-:Y:S01]  /*1c80*/  LEA R17, R16, -R17, 0x17 ;  /* 0x8000001110117211 */ /* 0x002fe200078eb8ff */
[----:B------:R-:W-:-:S04]  /*1c90*/  FFMA R13, R6, R13, 0.055503588169813156128 ;  /* 0x3d6357bb060d7423 */ /* 0x000fc8000000000d */
[----:B------:R-:W-:-:S04]  /*1ca0*/  FFMA R13, R6, R13, 0.24022644758224487305 ;  /* 0x3e75fdec060d7423 */ /* 0x000fc8000000000d */
[----:B------:R-:W-:-:S04]  /*1cb0*/  FFMA R13, R6, R13, 0.69314718246459960938 ;  /* 0x3f317218060d7423 */ /* 0x000fc8000000000d */
        /* <DEDUP_REMOVED lines=15> */
.L_x_19:
[----:B------:R-:W-:Y:S05]  /*1db0*/  BSYNC.RECONVERGENT B0 ;  /* 0x0000000000007941 */ /* 0x000fea0003800200 */
.L_x_18:
[----:B------:R-:W0:Y:S01]  /*1dc0*/  MUFU.RCP64H R17, 10 ;  /* 0x4024000000117908 */ /* 0x000e220000001800 */
[----:B------:R-:W-:Y:S01]  /*1dd0*/  HFMA2 R13, -RZ, RZ, 2.0703125, 0 ;  /* 0x40240000ff0d7431 */ /* 0x000fe200000001ff */
[----:B------:R-:W-:Y:S01]  /*1de0*/  MOV R12, 0x0 ;  /* 0x00000000000c7802 */ /* 0x000fe20000000f00 */
[----:B------:R-:W-:Y:S01]  /*1df0*/  UMOV UR4, 0xc2c00000 ;  /* 0xc2c0000000047882 */ /* 0x000fe20000000000 */
[----:B------:R-:W-:Y:S01]  /*1e00*/  MOV R16, 0x1 ;  /* 0x0000000100107802 */ /* 0x000fe20000000f00 */
[----:B------:R-:W-:Y:S01]  /*1e10*/  UMOV UR5, 0x427dd43f ;  /* 0x427dd43f00057882 */ /* 0x000fe20000000000 */
[----:B------:R-:W-:Y:S02]  /*1e20*/  BSSY.RECONVERGENT B0, `(.L_x_20) ;  /* 0x0000016000007945 */ /* 0x000fe40003800200 */
[----:B------:R-:W1:Y:S02]  /*1e30*/  F2F.F64.F32 R22, R22 ;  /* 0x0000001600167310 */ /* 0x000e640000201800 */
[----:B0-----:R-:W-:-:S08]  /*1e40*/  DFMA R18, R16, -R12, 1 ;  /* 0x3ff000001012742b */ /* 0x001fd0000000080c */
[----:B------:R-:W-:-:S08]  /*1e50*/  DFMA R18, R18, R18, R18 ;  /* 0x000000121212722b */ /* 0x000fd00000000012 */
[----:B------:R-:W-:-:S08]  /*1e60*/  DFMA R18, R16, R18, R16 ;  /* 0x000000121012722b */ /* 0x000fd00000000010 */
[----:B------:R-:W-:Y:S02]  /*1e70*/  DFMA R16, R18, -R12, 1 ;  /* 0x3ff000001210742b */ /* 0x000fe4000000080c */
[----:B------:R-:W-:-:S06]  /*1e80*/  DMUL R12, R14, UR4 ;  /* 0x000000040e0c7c28 */ /* 0x000fcc0008000000 */
[----:B------:R-:W-:-:S04]  /*1e90*/  DFMA R16, R18, R16, R18 ;  /* 0x000000101210722b */ /* 0x000fc80000000012 */
[----:B------:R-:W-:-:S04]  /*1ea0*/  FSETP.GEU.AND P1, PT, |R13|, 6.5827683646048100446e-37, PT ;  /* 0x036000000d00780b */ /* 0x000fc80003f2e200 */
[----:B------:R-:W-:-:S08]  /*1eb0*/  DMUL R18, R12, R16 ;  /* 0x000000100c127228 */ /* 0x000fd00000000000 */
[----:B------:R-:W-:-:S08]  /*1ec0*/  DFMA R20, R18, -10, R12 ;  /* 0xc02400001214782b */ /* 0x000fd0000000000c */
[----:B------:R-:W-:-:S10]  /*1ed0*/  DFMA R16, R16, R20, R18 ;  /* 0x000000141010722b */ /* 0x000fd40000000012 */
[----:B------:R-:W-:-:S05]  /*1ee0*/  FFMA R5, RZ, 2.5625, R17 ;  /* 0x40240000ff057823 */ /* 0x000fca0000000011 */
[----:B------:R-:W-:-:S13]  /*1ef0*/  FSETP.GT.AND P0, PT, |R5|, 1.469367938527859385e-39, PT ;  /* 0x001000000500780b */ /* 0x000fda0003f04200 */
[----:B-1----:R-:W-:Y:S05]  /*1f00*/  @P0 BRA P1, `(.L_x_21) ;  /* 0x00000000001c0947 */ /* 0x002fea0000800000 */
[----:B------:R-:W-:Y:S01]  /*1f10*/  MOV R21, R13 ;  /* 0x0000000d00157202 */ /* 0x000fe20000000f00 */
[----:B------:R-:W-:Y:S01]  /*1f20*/  IMAD.MOV.U32 R18, RZ, RZ, RZ ;  /* 0x000000ffff127224 */ /* 0x000fe200078e00ff */
[----:B------:R-:W-:Y:S02]  /*1f30*/  MOV R19, 0x40240000 ;  /* 0x4024000000137802 */ /* 0x000fe40000000f00 */
[----:B------:R-:W-:-:S07]  /*1f40*/  MOV R30, 0x1f60 ;  /* 0x00001f60001e7802 */ /* 0x000fce0000000f00 */
[----:B------:R-:W-:Y:S05]  /*1f50*/  CALL.REL.NOINC `($__internal_0_$__cuda_sm20_div_rn_f64_full) ;  /* 0x0000001800887944 */ /* 0x000fea0003c00000 */
[----:B------:R-:W-:Y:S02]  /*1f60*/  MOV R16, R12 ;  /* 0x0000000c00107202 */ /* 0x000fe40000000f00 */
[----:B------:R-:W-:-:S07]  /*1f70*/  MOV R17, R13 ;  /* 0x0000000d00117202 */ /* 0x000fce0000000f00 */
.L_x_21:
[----:B------:R-:W-:Y:S05]  /*1f80*/  BSYNC.RECONVERGENT B0 ;  /* 0x0000000000007941 */ /* 0x000fea0003800200 */
.L_x_20:
[----:B------:R-:W0:Y:S01]  /*1f90*/  MUFU.RCP64H R13, R23 ;  /* 0x00000017000d7308 */ /* 0x000e220000001800 */
[----:B------:R-:W-:Y:S01]  /*1fa0*/  HFMA2 R12, -RZ, RZ, 0, 5.9604644775390625e-08 ;  /* 0x00000001ff0c7431 */ /* 0x000fe200000001ff */
[----:B------:R-:W-:Y:S01]  /*1fb0*/  FSETP.GEU.AND P1, PT, |R17|, 6.5827683646048100446e-37, PT ;  /* 0x036000001100780b */ /* 0x000fe20003f2e200 */
[----:B------:R-:W-:Y:S04]  /*1fc0*/  BSSY.RECONVERGENT B0, `(.L_x_22) ;  /* 0x0000012000007945 */ /* 0x000fe80003800200 */
[----:B0-----:R-:W-:-:S08]  /*1fd0*/  DFMA R18, -R22, R12, 1 ;  /* 0x3ff000001612742b */ /* 0x001fd0000000010c */
[----:B------:R-:W-:-:S08]  /*1fe0*/  DFMA R18, R18, R18, R18 ;  /* 0x000000121212722b */ /* 0x000fd00000000012 */
[----:B------:R-:W-:-:S08]  /*1ff0*/  DFMA R18, R12, R18, R12 ;  /* 0x000000120c12722b */ /* 0x000fd0000000000c */
[----:B------:R-:W-:-:S08]  /*2000*/  DFMA R12, -R22, R18, 1 ;  /* 0x3ff00000160c742b */ /* 0x000fd00000000112 */
[----:B------:R-:W-:-:S08]  /*2010*/  DFMA R12, R18, R12, R18 ;  /* 0x0000000c120c722b */ /* 0x000fd00000000012 */
[----:B------:R-:W-:-:S08]  /*2020*/  DMUL R18, R12, R16 ;  /* 0x000000100c127228 */ /* 0x000fd00000000000 */
[----:B------:R-:W-:-:S08]  /*2030*/  DFMA R20, -R22, R18, R16 ;  /* 0x000000121614722b */ /* 0x000fd00000000110 */
[----:B------:R-:W-:-:S10]  /*2040*/  DFMA R12, R12, R20, R18 ;  /* 0x000000140c0c722b */ /* 0x000fd40000000012 */
[----:B------:R-:W-:-:S05]  /*2050*/  FFMA R5, RZ, R23, R13 ;  /* 0x00000017ff057223 */ /* 0x000fca000000000d */
[----:B------:R-:W-:-:S13]  /*2060*/  FSETP.GT.AND P0, PT, |R5|, 1.469367938527859385e-39, PT ;  /* 0x001000000500780b */ /* 0x000fda0003f04200 */
[----:B------:R-:W-:Y:S05]  /*2070*/  @P0 BRA P1, `(.L_x_23) ;  /* 0x0000000000180947 */ /* 0x000fea0000800000 */
[----:B------:R-:W-:Y:S01]  /*2080*/  IMAD.MOV.U32 R12, RZ, RZ, R16 ;  /* 0x000000ffff0c7224 */ /* 0x000fe200078e0010 */
[----:B------:R-:W-:Y:S02]  /*2090*/  MOV R21, R17 ;  /* 0x0000001100157202 */ /* 0x000fe40000000f00 */
[----:B------:R-:W-:Y:S02]  /*20a0*/  MOV R18, R22 ;  /* 0x0000001600127202 */ /* 0x000fe40000000f00 */
[----:B------:R-:W-:Y:S02]  /*20b0*/  MOV R19, R23 ;  /* 0x0000001700137202 */ /* 0x000fe40000000f00 */
[----:B------:R-:W-:-:S07]  /*20c0*/  MOV R30, 0x20e0 ;  /* 0x000020e0001e7802 */ /* 0x000fce0000000f00 */
[----:B------:R-:W-:Y:S05]  /*20d0*/  CALL.REL.NOINC `($__internal_0_$__cuda_sm20_div_rn_f64_full) ;  /* 0x0000001800287944 */ /* 0x000fea0003c00000 */
.L_x_23:
[----:B------:R-:W-:Y:S05]  /*20e0*/  BSYNC.RECONVERGENT B0 ;  /* 0x0000000000007941 */ /* 0x000fea0003800200 */
.L_x_22:
[----:B------:R-:W0:Y:S01]  /*20f0*/  F2F.F64.F32 R22, R28 ;  /* 0x0000001c00167310 */ /* 0x000e220000201800 */
[----:B------:R-:W-:Y:S01]  /*2100*/  MOV R16, 0x1 ;  /* 0x0000000100107802 */ /* 0x000fe20000000f00 */
[----:B------:R-:W-:Y:S01]  /*2110*/  BSSY.RECONVERGENT B0, `(.L_x_24) ;  /* 0x0000015000007945 */ /* 0x000fe20003800200 */
[----:B------:R-:W-:-:S05]  /*2120*/  FSETP.GEU.AND P1, PT, |R13|, 6.5827683646048100446e-37, PT ;  /* 0x036000000d00780b */ /* 0x000fca0003f2e200 */
[----:B0-----:R-:W0:Y:S02]  /*2130*/  MUFU.RCP64H R17, R23 ;  /* 0x0000001700117308 */ /* 0x001e240000001800 */
        /* <DEDUP_REMOVED lines=14> */
[----:B------:R-:W-:-:S07]  /*2220*/  MOV R30, 0x2240 ;  /* 0x00002240001e7802 */ /* 0x000fce0000000f00 */
[----:B------:R-:W-:Y:S05]  /*2230*/  CALL.REL.NOINC `($__internal_0_$__cuda_sm20_div_rn_f64_full) ;  /* 0x0000001400d07944 */ /* 0x000fea0003c00000 */
[----:B------:R-:W-:Y:S02]  /*2240*/  MOV R32, R12 ;  /* 0x0000000c00207202 */ /* 0x000fe40000000f00 */
[----:B------:R-:W-:-:S07]  /*2250*/  MOV R33, R13 ;  /* 0x0000000d00217202 */ /* 0x000fce0000000f00 */
.L_x_25:
[----:B------:R-:W-:Y:S05]  /*2260*/  BSYNC.RECONVERGENT B0 ;  /* 0x0000000000007941 */ /* 0x000fea0003800200 */
.L_x_24:
[----:B------:R-:W-:Y:S02]  /*2270*/  HFMA2 R5, -RZ, RZ, 1.875, 0 ;  /* 0x3f800000ff057431 */ /* 0x000fe400000001ff */
[----:B------:R-:W-:Y:S01]  /*2280*/  IMAD.MOV.U32 R6, RZ, RZ, 0x3dcccccd ;  /* 0x3dcccccdff067424 */ /* 0x000fe200078e00ff */
[----:B------:R-:W0:Y:S01]  /*2290*/  FCHK P0, R7, 10 ;  /* 0x4120000007007902 */ /* 0x000e220000000000 */
[----:B------:R-:W-:Y:S01]  /*22a0*/  BSSY.RECONVERGENT B2, `(.L_x_26) ;  /* 0x000000d000027945 */ /* 0x000fe20003800200 */
[----:B------:R-:W-:Y:S01]  /*22b0*/  FMUL R17, R0, 10 ;  /* 0x4120000000117820 */ /* 0x000fe20000400000 */
[----:B------:R-:W-:-:S05]  /*22c0*/  FFMA R5, R6, -10, R5 ;  /* 0xc120000006057823 */ /* 0x000fca0000000005 */
[----:B------:R1:W2:Y:S01]  /*22d0*/  F2F.F32.F64 R32, R32 ;  /* 0x0000002000207310 */ /* 0x0002a20000301000 */
[----:B------:R-:W-:-:S04]  /*22e0*/  FFMA R6, R5, R6, 0.10000000149011611938 ;  /* 0x3dcccccd05067423 */ /* 0x000fc80000000006 */
[----:B------:R-:W-:-:S04]  /*22f0*/  FFMA R12, R6, R7, RZ ;  /* 0x00000007060c7223 */ /* 0x000fc800000000ff */
[----:B------:R-:W-:-:S04]  /*2300*/  FFMA R5, R12, -10, R7 ;  /* 0xc12000000c057823 */ /* 0x000fc80000000007 */
[----:B------:R-:W-:Y:S01]  /*2310*/  FFMA R6, R6, R5, R12 ;  /* 0x0000000506067223 */ /* 0x000fe2000000000c */
[----:B01----:R-:W-:Y:S06]  /*2320*/  @!P0 BRA `(.L_x_27) ;  /* 0x0000000000108947 */ /* 0x003fec0003800000 */
[----:B------:R-:W-:Y:S02]  /*2330*/  MOV R5, R7 ;  /* 0x0000000700057202 */ /* 0x000fe40000000f00 */
[----:B------:R-:W-:Y:S02]  /*2340*/  MOV R6, 0x41200000 ;  /* 0x4120000000067802 */ /* 0x000fe40000000f00 */
[----:B------:R-:W-:-:S07]  /*2350*/  MOV R16, 0x2370 ;  /* 0x0000237000107802 */ /* 0x000fce0000000f00 */
[----:B--2---:R-:W-:Y:S05]  /*2360*/  CALL.REL.NOINC `($__internal_2_$__cuda_sm3x_div_rn_noftz_f32_slowpath) ;  /* 0x0000001c00547944 */ /* 0x004fea0003c00000 */
.L_x_27:
[----:B------:R-:W-:Y:S05]  /*2370*/  BSYNC.RECONVERGENT B2 ;  /* 0x0000000000027941 */ /* 0x000fea0003800200 */
.L_x_26:
[----:B------:R-:W0:Y:S01]  /*2380*/  LDC.64 R18, c[0x0][0x3b0] ;  /* 0x0000ec00ff127b82 */ /* 0x000e220000000a00 */
[----:B------:R-:W-:-:S04]  /*2390*/  FMNMX R17, R17, R6, !PT ;  /* 0x0000000611117209 */ /* 0x000fc80007800000 */
[----:B--2---:R-:W-:-:S03]  /*23a0*/  FSETP.GT.AND P0, PT, R17, R32, PT ;  /* 0x000000201100720b */ /* 0x004fc60003f04000 */
[----:B------:R-:W1:Y:S10]  /*23b0*/  LDC.64 R12, c[0x0][0x3b8] ;  /* 0x0000ee00ff0c7b82 */ /* 0x000e740000000a00 */
[----:B------:R-:W-:Y:S01]  /*23c0*/  @P0 MOV R5, 0x7fc00000 ;  /* 0x7fc0000000050802 */ /* 0x000fe20000000f00 */
[----:B0-----:R-:W-:-:S05]  /*23d0*/  @P0 IMAD.WIDE.U32 R18, R29, 0x4, R18 ;  /* 0x000000041d120825 */ /* 0x001fca00078e0012 */
[----:B------:R0:W-:Y:S01]  /*23e0*/  @P0 STG.E desc[UR10][R18.64], R5 ;  /* 0x0000000512000986 */ /* 0x0001e2000c10190a */
[----:B-1----:R-:W-:-:S05]  /*23f0*/  @P0 IMAD.WIDE.U32 R12, R29, 0x4, R12 ;  /* 0x000000041d0c0825 */ /* 0x002fca00078e000c */
[----:B------:R0:W-:Y:S01]  /*2400*/  @P0 STG.E desc[UR10][R12.64], R5 ;  /* 0x000000050c000986 */ /* 0x0001e2000c10190a */
[----:B------:R-:W-:Y:S05]  /*2410*/  @P0 EXIT ;  /* 0x000000000000094d */ /* 0x000fea0003800000 */
[----:B0-----:R-:W-:Y:S02]  /*2420*/  HFMA2 R5, -RZ, RZ, 2.5625, 0 ;  /* 0x41200000ff057431 */ /* 0x001fe400000001ff */
[----:B------:R-:W-:Y:S01]  /*2430*/  IMAD.MOV.U32 R6, RZ, RZ, 0x3dcccccd ;  /* 0x3dcccccdff067424 */ /* 0x000fe200078e00ff */
[----:B------:R-:W0:Y:S01]  /*2440*/  FCHK P0, R4, 10 ;  /* 0x4120000004007902 */ /* 0x000e220000000000 */
[----:B------:R-:W-:Y:S02]  /*2450*/  BSSY.RECONVERGENT B2, `(.L_x_28) ;  /* 0x000000b000027945 */ /* 0x000fe40003800200 */
[----:B------:R-:W-:-:S04]  /*2460*/  FFMA R5, R6, -R5, 1 ;  /* 0x3f80000006057423 */ /* 0x000fc80000000805 */
        /* <DEDUP_REMOVED lines=9> */
.L_x_29:
[----:B------:R-:W-:Y:S05]  /*2500*/  BSYNC.RECONVERGENT B2 ;  /* 0x0000000000027941 */ /* 0x000fea0003800200 */
.L_x_28:
[----:B------:R-:W0:Y:S01]  /*2510*/  F2F.F64.F32 R4, R6 ;  /* 0x0000000600047310 */ /* 0x000e220000201800 */
[----:B------:R-:W-:Y:S01]  /*2520*/  BSSY.RECONVERGENT B0, `(.L_x_30) ;  /* 0x0000047000007945 */ /* 0x000fe20003800200 */
[----:B------:R-:W-:Y:S01]  /*2530*/  MOV R24, 0x3f800000 ;  /* 0x3f80000000187802 */ /* 0x000fe20000000f00 */
[----:B0-----:R-:W-:-:S10]  /*2540*/  DMUL R4, R4, R2 ;  /* 0x0000000204047228 */ /* 0x001fd40000000000 */
[----:B------:R-:W0:Y:S02]  /*2550*/  F2F.F32.F64 R4, R4 ;  /* 0x0000000400047310 */ /* 0x000e240000301000 */
[----:B0-----:R-:W-:-:S13]  /*2560*/  FSETP.NEU.AND P0, PT, R4, 1, PT ;  /* 0x3f8000000400780b */ /* 0x001fda0003f0d000 */
[----:B------:R-:W-:Y:S05]  /*2570*/  @!P0 BRA `(.L_x_31) ;  /* 0x0000000400048947 */ /* 0x000fea0003800000 */
[----:B------:R-:W-:-:S13]  /*2580*/  FSETP.NAN.AND P0, PT, |R4|, |R4|, PT ;  /* 0x400000040400720b */ /* 0x000fda0003f08200 */
[----:B------:R-:W-:Y:S01]  /*2590*/  @P0 FADD R24, R4, 2 ;  /* 0x4000000004180421 */ /* 0x000fe20000000000 */
[----:B------:R-:W-:Y:S06]  /*25a0*/  @P0 BRA `(.L_x_31) ;  /* 0x0000000000f80947 */ /* 0x000fec0003800000 */
[C---:B------:R-:W-:Y:S01]  /*25b0*/  FMUL R5, |R4|.reuse, 16777216 ;  /* 0x4b80000004057820 */ /* 0x040fe20000400200 */
[----:B------:R-:W-:Y:S01]  /*25c0*/  FSETP.GEU.AND P0, PT, |R4|, 1.175494350822287508e-38, PT ;  /* 0x008000000400780b */ /* 0x000fe20003f0e200 */
[----:B------:R-:W-:-:S03]  /*25d0*/  HFMA2 R20, -RZ, RZ, 0.771484375, 0.21533203125 ;  /* 0x3a2c32e4ff147431 */ /* 0x000fc600000001ff */
[----:B------:R-:W-:Y:S02]  /*25e0*/  FSEL R5, R5, |R4|, !P0 ;  /* 0x4000000405057208 */ /* 0x000fe40004000000 */
[----:B------:R-:W-:Y:S02]  /*25f0*/  FSEL R13, RZ, -24, P0 ;  /* 0xc1c00000ff0d7808 */ /* 0x000fe40000000000 */
[----:B------:R-:W-:Y:S01]  /*2600*/  FSETP.NEU.AND P0, PT, |R4|, +INF , PT ;  /* 0x7f8000000400780b */ /* 0x000fe20003f0d200 */
[----:B------:R-:W-:-:S03]  /*2610*/  VIADD R6, R5, 0xc0cafb0d ;  /* 0xc0cafb0d05067836 */ /* 0x000fc60000000000 */
[----:B------:R-:W-:Y:S02]  /*2620*/  FSETP.NEU.AND P0, PT, R4, RZ, P0 ;  /* 0x000000ff0400720b */ /* 0x000fe4000070d000 */
[----:B------:R-:W-:-:S04]  /*2630*/  LOP3.LUT R6, R6, 0xff800000, RZ, 0xc0, !PT ;  /* 0xff80000006067812 */ /* 0x000fc800078ec0ff */
[-C--:B------:R-:W-:Y:S02]  /*2640*/  IADD3 R5, PT, PT, R5, -R6.reuse, RZ ;  /* 0x8000000605057210 */ /* 0x080fe40007ffe0ff */
[----:B------:R-:W-:-:S03]  /*2650*/  I2FP.F32.S32 R6, R6 ;  /* 0x0000000600067245 */ /* 0x000fc60000201400 */
[C---:B------:R-:W-:Y:S01]  /*2660*/  FADD R17, R5.reuse, 1 ;  /* 0x3f80000005117421 */ /* 0x040fe20000000000 */
[----:B------:R-:W-:Y:S01]  /*2670*/  FADD R16, R5, -1 ;  /* 0xbf80000005107421 */ /* 0x000fe20000000000 */
[----:B------:R-:W-:-:S03]  /*2680*/  @!P0 FADD R4, R4, R4 ;  /* 0x0000000404048221 */ /* 0x000fc60000000000 */
[----:B------:R-:W-:Y:S01]  /*2690*/  FADD R12, R16, R16 ;  /* 0x00000010100c7221 */ /* 0x000fe20000000000 */
[----:B------:R-:W0:Y:S03]  /*26a0*/  MUFU.RCP R17, R17 ;  /* 0x0000001100117308 */ /* 0x000e260000001000 */
[----:B0-----:R-:W-:Y:S01]  /*26b0*/  FMUL R5, R17, R12 ;  /* 0x0000000c11057220 */ /* 0x001fe20000400000 */
        /* <DEDUP_REMOVED lines=17> */
[----:B------:R-:W-:-:S03]  /*27d0*/  MOV R16, 0x391fcb8e ;  /* 0x391fcb8e00107802 */ /* 0x000fc60000000f00 */
[----:B------:R-:W-:-:S04]  /*27e0*/  FFMA R13, R5, R18, R13 ;  /* 0x00000012050d7223 */ /* 0x000fc8000000000d */
[----:B------:R-:W-:-:S04]  /*27f0*/  FADD R5, R6, R13 ;  /* 0x0000000d06057221 */ /* 0x000fc80000000000 */
[----:B------:R-:W-:Y:S01]  /*2800*/  FMUL R12, R5, 2 ;  /* 0x40000000050c7820 */ /* 0x000fe20000400000 */
[----:B------:R-:W-:-:S03]  /*2810*/  FADD R6, -R6, R5 ;  /* 0x0000000506067221 */ /* 0x000fc60000000100 */
[----:B------:R-:W0:Y:S01]  /*2820*/  FRND R17, R12 ;  /* 0x0000000c00117307 */ /* 0x000e220000201000 */
[----:B------:R-:W-:Y:S01]  /*2830*/  FADD R6, R13, -R6 ;  /* 0x800000060d067221 */ /* 0x000fe20000000000 */
[----:B------:R-:W-:Y:S01]  /*2840*/  FFMA R5, R5, 2, -R12 ;  /* 0x4000000005057823 */ /* 0x000fe2000000080c */
[----:B------:R-:W-:-:S03]  /*2850*/  FSETP.GT.AND P2, PT, |R12|, 152, PT ;  /* 0x431800000c00780b */ /* 0x000fc60003f44200 */
[----:B------:R-:W-:Y:S02]  /*2860*/  FFMA R6, R6, 2, R5 ;  /* 0x4000000006067823 */ /* 0x000fe40000000005 */
[----:B------:R-:W1:Y:S01]  /*2870*/  F2I.NTZ R13, R12 ;  /* 0x0000000c000d7305 */ /* 0x000e620000203100 */
[----:B0-----:R-:W-:Y:S01]  /*2880*/  FADD R5, R12, -R17 ;  /* 0x800000110c057221 */ /* 0x001fe20000000000 */
        /* <DEDUP_REMOVED lines=9> */
[----:B------:R-:W-:Y:S01]  /*2920*/  IADD3 R16, PT, PT, R6, 0x7f000000, RZ ;  /* 0x7f00000006107810 */ /* 0x000fe20007ffe0ff */
[----:B-1----:R-:W-:Y:S01]  /*2930*/  IMAD R13, R13, 0x800000, -R6 ;  /* 0x008000000d0d7824 */ /* 0x002fe200078e0a06 */
[----:B------:R-:W-:Y:S01]  /*2940*/  FSEL R24, RZ, +INF , !P1 ;  /* 0x7f800000ff187808 */ /* 0x000fe20004800000 */
[----:B------:R-:W-:-:S04]  /*2950*/  FFMA R5, R5, R18, 1 ;  /* 0x3f80000005057423 */ /* 0x000fc80000000012 */
[----:B------:R-:W-:-:S04]  /*2960*/  FMUL R16, R16, R5 ;  /* 0x0000000510107220 */ /* 0x000fc80000400000 */
[----:B------:R-:W-:Y:S01]  /*2970*/  @!P2 FMUL R24, R13, R16 ;  /* 0x000000100d18a220 */ /* 0x000fe20000400000 */
[----:B------:R-:W-:-:S07]  /*2980*/  @!P0 LOP3.LUT R24, R4, 0x7fffffff, RZ, 0xc0, !PT ;  /* 0x7fffffff04188812 */ /* 0x000fce00078ec0ff */
.L_x_31:
[----:B------:R-:W-:Y:S05]  /*2990*/  BSYNC.RECONVERGENT B0 ;  /* 0x0000000000007941 */ /* 0x000fea0003800200 */
.L_x_30:
[----:B------:R-:W-:Y:S01]  /*29a0*/  UMOV UR4, 0x3e6bc0b1 ;  /* 0x3e6bc0b100047882 */ /* 0x000fe20000000000 */
[----:B------:R-:W-:Y:S01]  /*29b0*/  UMOV UR5, 0x4446bbc5 ;  /* 0x4446bbc500057882 */ /* 0x000fe20000000000 */
[----:B------:R-:W-:Y:S01]  /*29c0*/  MOV R4, 0x1 ;  /* 0x0000000100047802 */ /* 0x000fe20000000f00 */
[----:B------:R-:W-:Y:S01]  /*29d0*/  DMUL R18, R14, UR4 ;  /* 0x000000040e127c28 */ /* 0x000fe20008000000 */
[----:B------:R-:W-:Y:S01]  /*29e0*/  UMOV UR4, 0x40000000 ;  /* 0x4000000000047882 */ /* 0x000fe20000000000 */
[----:B------:R-:W-:Y:S01]  /*29f0*/  UMOV UR5, 0x4536499d ;  /* 0x4536499d00057882 */ /* 0x000fe20000000000 */
[----:B------:R-:W0:Y:S01]  /*2a00*/  F2F.F64.F32 R24, R24 ;  /* 0x0000001800187310 */ /* 0x000e220000201800 */
[----:B------:R-:W-:Y:S01]  /*2a10*/  HFMA2 R17, -RZ, RZ, 1.818359375, -8240 ;  /* 0x3f46f006ff117431 */ /* 0x000fe200000001ff */
[----:B------:R-:W-:Y:S01]  /*2a20*/  MOV R16, 0x8db8bac7 ;  /* 0x8db8bac700107802 */ /* 0x000fe20000000f00 */
[----:B------:R-:W-:Y:S01]  /*2a30*/  DMUL R2, R2, 483 ;  /* 0x407e300002027828 */ /* 0x000fe20000000000 */
[----:B------:R-:W-:Y:S04]  /*2a40*/  BSSY.RECONVERGENT B0, `(.L_x_32) ;  /* 0x0000016000007945 */ /* 0x000fe80003800200 */
[----:B------:R-:W1:Y:S01]  /*2a50*/  MUFU.RCP64H R5, R19 ;  /* 0x0000001300057308 */ /* 0x000e620000001800 */
[----:B0-----:R-:W-:-:S08]  /*2a60*/  DFMA R16, R24, -R16, 1 ;  /* 0x3ff000001810742b */ /* 0x001fd00000000810 */
[----:B------:R-:W-:Y:S02]  /*2a70*/  DMUL R2, R16, R2 ;  /* 0x0000000210027228 */ /* 0x000fe40000000000 */
[----:B-1----:R-:W-:-:S08]  /*2a80*/  DFMA R12, -R18, R4, 1 ;  /* 0x3ff00000120c742b */ /* 0x002fd00000000104 */
[----:B------:R-:W-:Y:S01]  /*2a90*/  DFMA R12, R12, R12, R12 ;  /* 0x0000000c0c0c722b */ /* 0x000fe2000000000c */
[----:B------:R0:W1:Y:S07]  /*2aa0*/  F2F.F32.F64 R3, R2 ;  /* 0x0000000200037310 */ /* 0x00006e0000301000 */
[----:B------:R-:W-:-:S08]  /*2ab0*/  DFMA R12, R4, R12, R4 ;  /* 0x0000000c040c722b */ /* 0x000fd00000000004 */
[----:B------:R-:W-:-:S08]  /*2ac0*/  DFMA R20, -R18, R12, 1 ;  /* 0x3ff000001214742b */ /* 0x000fd0000000010c */
[----:B------:R-:W-:-:S08]  /*2ad0*/  DFMA R20, R12, R20, R12 ;  /* 0x000000140c14722b */ /* 0x000fd0000000000c */
[----:B------:R-:W-:-:S08]  /*2ae0*/  DMUL R4, R20, UR4 ;  /* 0x0000000414047c28 */ /* 0x000fd00008000000 */
[----:B------:R-:W-:-:S08]  /*2af0*/  DFMA R12, -R18, R4, UR4 ;  /* 0x00000004120c7e2b */ /* 0x000fd00008000104 */
[----:B------:R-:W-:-:S10]  /*2b00*/  DFMA R4, R20, R12, R4 ;  /* 0x0000000c1404722b */ /* 0x000fd40000000004 */
[----:B------:R-:W-:-:S05]  /*2b10*/  FFMA R6, RZ, R19, R5 ;  /* 0x00000013ff067223 */ /* 0x000fca0000000005 */
[----:B------:R-:W-:-:S13]  /*2b20*/  FSETP.GT.AND P0, PT, |R6|, 1.469367938527859385e-39, PT ;  /* 0x001000000600780b */ /* 0x000fda0003f04200 */
[----:B01----:R-:W-:Y:S05]  /*2b30*/  @P0 BRA `(.L_x_33) ;  /* 0x0000000000180947 */ /* 0x003fea0003800000 */
[----:B------:R-:W-:Y:S01]  /*2b40*/  MOV R12, 0x40000000 ;  /* 0x40000000000c7802 */ /* 0x000fe20000000f00 */
[----:B------:R-:W-:Y:S01]  /*2b50*/  IMAD.MOV.U32 R21, RZ, RZ, 0x4536499d ;  /* 0x4536499dff157424 */ /* 0x000fe200078e00ff */
[----:B------:R-:W-:-:S07]  /*2b60*/  MOV R30, 0x2b80 ;  /* 0x00002b80001e7802 */ /* 0x000fce0000000f00 */
[----:B------:R-:W-:Y:S05]  /*2b70*/  CALL.REL.NOINC `($__internal_0_$__cuda_sm20_div_rn_f64_full) ;  /* 0x0000000c00807944 */ /* 0x000fea0003c00000 */
[----:B------:R-:W-:Y:S02]  /*2b80*/  MOV R4, R12 ;  /* 0x0000000c00047202 */ /* 0x000fe40000000f00 */
[----:B------:R-:W-:-:S07]  /*2b90*/  MOV R5, R13 ;  /* 0x0000000d00057202 */ /* 0x000fce0000000f00 */
.L_x_33:
[----:B------:R-:W-:Y:S05]  /*2ba0*/  BSYNC.RECONVERGENT B0 ;  /* 0x0000000000007941 */ /* 0x000fea0003800200 */
.L_x_32:
[----:B------:R-:W-:Y:S01]  /*2bb0*/  FFMA R2, -R28, R28, 1 ;  /* 0x3f8000001c027423 */ /* 0x000fe2000000011c */
[----:B------:R-:W-:Y:S01]  /*2bc0*/  BSSY.RECONVERGENT B0, `(.L_x_34) ;  /* 0x000000d000007945 */ /* 0x000fe20003800200 */
[----:B------:R-:W-:Y:S02]  /*2bd0*/  DMUL R12, R22, R4 ;  /* 0x00000004160c7228 */ /* 0x000fe40000000000 */
[----:B------:R0:W1:Y:S01]  /*2be0*/  MUFU.RSQ R17, R2 ;  /* 0x0000000200117308 */ /* 0x0000620000001400 */
[----:B------:R-:W-:-:S04]  /*2bf0*/  IADD3 R6, PT, PT, R2, -0xd000000, RZ ;  /* 0xf300000002067810 */ /* 0x000fc80007ffe0ff */
[----:B------:R-:W-:-:S13]  /*2c00*/  ISETP.GT.U32.AND P0, PT, R6, 0x727fffff, PT ;  /* 0x727fffff0600780c */ /* 0x000fda0003f04070 */
[----:B01----:R-:W-:Y:S05]  /*2c10*/  @!P0 BRA `(.L_x_35) ;  /* 0x00000000000c8947 */ /* 0x003fea0003800000 */
[----:B------:R-:W-:-:S07]  /*2c20*/  MOV R19, 0x2c40 ;  /* 0x00002c4000137802 */ /* 0x000fce0000000f00 */
[----:B------:R-:W-:Y:S05]  /*2c30*/  CALL.REL.NOINC `($__internal_1_$__cuda_sm20_sqrt_rn_f32_slowpath) ;  /* 0x0000001000c47944 */ /* 0x000fea0003c00000 */
[----:B------:R-:W-:Y:S05]  /*2c40*/  BRA `(.L_x_36) ;  /* 0x0000000000107947 */ /* 0x000fea0003800000 */
.L_x_35:
[----:B------:R-:W-:Y:S01]  /*2c50*/  FMUL.FTZ R5, R2, R17 ;  /* 0x0000001102057220 */ /* 0x000fe20000410000 */
[----:B------:R-:W-:-:S03]  /*2c60*/  FMUL.FTZ R17, R17, 0.5 ;  /* 0x3f00000011117820 */ /* 0x000fc60000410000 */
[----:B------:R-:W-:-:S04]  /*2c70*/  FFMA R2, -R5, R5, R2 ;  /* 0x0000000505027223 */ /* 0x000fc80000000102 */
[----:B------:R-:W-:-:S07]  /*2c80*/  FFMA R2, R2, R17, R5 ;  /* 0x0000001102027223 */ /* 0x000fce0000000005 */
.L_x_36:
[----:B------:R-:W-:Y:S05]  /*2c90*/  BSYNC.RECONVERGENT B0 ;  /* 0x0000000000007941 */ /* 0x000fea0003800200 */
.L_x_34:
[----:B------:R-:W-:Y:S01]  /*2ca0*/  FADD R2, R2, 1 ;  /* 0x3f80000002027421 */ /* 0x000fe20000000000 */
[----:B------:R-:W-:Y:S01]  /*2cb0*/  MOV R4, 0x1 ;  /* 0x0000000100047802 */ /* 0x000fe20000000f00 */
[----:B------:R-:W-:Y:S01]  /*2cc0*/  BSSY.RECONVERGENT B0, `(.L_x_37) ;  /* 0x0000014000007945 */ /* 0x000fe20003800200 */
[----:B------:R-:W-:Y:S01]  /*2cd0*/  FSETP.GEU.AND P1, PT, |R13|, 6.5827683646048100446e-37, PT ;  /* 0x036000000d00780b */ /* 0x000fe20003f2e200 */
[----:B------:R-:W0:Y:S08]  /*2ce0*/  F2F.F64.F32 R18, R2 ;  /* 0x0000000200127310 */ /* 0x000e300000201800 */
        /* <DEDUP_REMOVED lines=13> */
[----:B------:R-:W-:-:S07]  /*2dc0*/  MOV R30, 0x2de0 ;  /* 0x00002de0001e7802 */ /* 0x000fce0000000f00 */
[----:B------:R-:W-:Y:S05]  /*2dd0*/  CALL.REL.NOINC `($__internal_0_$__cuda_sm20_div_rn_f64_full) ;  /* 0x0000000800e87944 */ /* 0x000fea0003c00000 */
[----:B------:R-:W-:Y:S02]  /*2de0*/  MOV R4, R12 ;  /* 0x0000000c00047202 */ /* 0x000fe40000000f00 */
[----:B------:R-:W-:-:S07]  /*2df0*/  MOV R5, R13 ;  /* 0x0000000d00057202 */ /* 0x000fce0000000f00 */
.L_x_38:
[----:B------:R-:W-:Y:S05]  /*2e00*/  BSYNC.RECONVERGENT B0 ;  /* 0x0000000000007941 */ /* 0x000fea0003800200 */
.L_x_37:
[----:B------:R-:W0:Y:S01]  /*2e10*/  F2F.F32.F64 R4, R4 ;  /* 0x0000000400047310 */ /* 0x000e220000301000 */
[----:B------:R-:W1:Y:S08]  /*2e20*/  LDC.64 R12, c[0x0][0x3b0] ;  /* 0x0000ec00ff0c7b82 */ /* 0x000e700000000a00 */
[----:B------:R-:W2:Y:S01]  /*2e30*/  LDC.64 R16, c[0x0][0x3b8] ;  /* 0x0000ee00ff107b82 */ /* 0x000ea20000000a00 */
[----:B0-----:R-:W-:-:S13]  /*2e40*/  FSETP.GT.AND P0, PT, R3, R4, PT ;  /* 0x000000040300720b */ /* 0x001fda0003f04000 */
[----:B------:R-:W-:Y:S01]  /*2e50*/  @P0 MOV R19, 0x7fc00000 ;  /* 0x7fc0000000130802 */ /* 0x000fe20000000f00 */
[----:B-1----:R-:W-:-:S04]  /*2e60*/  @P0 IMAD.WIDE.U32 R12, R29, 0x4, R12 ;  /* 0x000000041d0c0825 */ /* 0x002fc800078e000c */
[----:B--2---:R-:W-:Y:S01]  /*2e70*/  @P0 IMAD.WIDE.U32 R16, R29, 0x4, R16 ;  /* 0x000000041d100825 */ /* 0x004fe200078e0010 */
[----:B------:R0:W-:Y:S04]  /*2e80*/  @P0 STG.E desc[UR10][R12.64], R19 ;  /* 0x000000130c000986 */ /* 0x0001e8000c10190a */
[----:B------:R0:W-:Y:S01]  /*2e90*/  @P0 STG.E desc[UR10][R16.64], R19 ;  /* 0x0000001310000986 */ /* 0x0001e2000c10190a */
[----:B------:R-:W-:Y:S05]  /*2ea0*/  @P0 EXIT ;  /* 0x000000000000094d */ /* 0x000fea0003800000 */
[----:B------:R-:W-:Y:S01]  /*2eb0*/  FADD R7, R0, -R7 ;  /* 0x8000000700077221 */ /* 0x000fe20000000000 */
[----:B------:R-:W1:Y:S03]  /*2ec0*/  LDC.64 R4, c[0x0][0x3b0] ;  /* 0x0000ec00ff047b82 */ /* 0x000e660000000a00 */
[----:B------:R-:W-:-:S05]  /*2ed0*/  FFMA R3, R8, R7, R3 ;  /* 0x0000000708037223 */ /* 0x000fca0000000003 */
[----:B0-----:R-:W0:Y:S01]  /*2ee0*/  LDC.64 R12, c[0x0][0x3b8] ;  /* 0x0000ee00ff0c7b82 */ /* 0x001e220000000a00 */
[----:B------:R-:W-:-:S04]  /*2ef0*/  FSETP.GEU.AND P0, PT, R3, 20, PT ;  /* 0x41a000000300780b */ /* 0x000fc80003f0e000 */
[----:B------:R-:W-:-:S13]  /*2f00*/  FSETP.LEU.AND P0, PT, R3, 2000, P0 ;  /* 0x44fa00000300780b */ /* 0x000fda000070b000 */
[----:B------:R-:W-:Y:S01]  /*2f10*/  @!P0 MOV R17, 0x7fc00000 ;  /* 0x7fc0000000118802 */ /* 0x000fe20000000f00 */
[----:B-1----:R-:W-:-:S04]  /*2f20*/  @!P0 IMAD.WIDE.U32 R4, R29, 0x4, R4 ;  /* 0x000000041d048825 */ /* 0x002fc800078e0004 */
[----:B0-----:R-:W-:Y:S01]  /*2f30*/  @!P0 IMAD.WIDE.U32 R12, R29, 0x4, R12 ;  /* 0x000000041d0c8825 */ /* 0x001fe200078e000c */
[----:B------:R0:W-:Y:S04]  /*2f40*/  @!P0 STG.E desc[UR10][R4.64], R17 ;  /* 0x0000001104008986 */ /* 0x0001e8000c10190a */
[----:B------:R0:W-:Y:S01]  /*2f50*/  @!P0 STG.E desc[UR10][R12.64], R17 ;  /* 0x000000110c008986 */ /* 0x0001e2000c10190a */
[----:B------:R-:W-:Y:S05]  /*2f60*/  @!P0 EXIT ;  /* 0x000000000000894d */ /* 0x000fea0003800000 */
        /* <DEDUP_REMOVED lines=14> */
[----:B------:R-:W-:-:S07]  /*3050*/  MOV R0, R6 ;  /* 0x0000000600007202 */ /* 0x000fce0000000f00 */
.L_x_40:
[----:B------:R-:W-:Y:S05]  /*3060*/  BSYNC.RECONVERGENT B2 ;  /* 0x0000000000027941 */ /* 0x000fea0003800200 */
.L_x_39:
[----:B------:R-:W0:Y:S01]  /*3070*/  FRND.CEIL R0, R0 ;  /* 0x0000000000007307 */ /* 0x000e220000209000 */
[----:B------:R-:W-:Y:S02]  /*3080*/  HFMA2 R2, -RZ, RZ, 22.21875, -15888 ;  /* 0x4d8ef3c2ff027431 */ /* 0x000fe400000001ff */
[----:B------:R-:W-:Y:S01]  /*3090*/  IMAD.MOV.U32 R13, RZ, RZ, 0x31653938 ;  /* 0x31653938ff0d7424 */ /* 0x000fe200078e00ff */
[----:B------:R-:W-:Y:S03]  /*30a0*/  BSSY.RECONVERGENT B2, `(.L_x_41) ;  /* 0x000000f000027945 */ /* 0x000fe60003800200 */
[----:B------:R-:W-:Y:S01]  /*30b0*/  FFMA R2, R13, -R2, 1 ;  /* 0x3f8000000d027423 */ /* 0x000fe20000000802 */
[----:B0-----:R-:W-:-:S03]  /*30c0*/  FMUL R5, R0, 10 ;  /* 0x4120000000057820 */ /* 0x001fc60000400000 */
[----:B------:R-:W-:Y:S01]  /*30d0*/  FFMA R2, R2, R13, 3.3356410966689509223e-09 ;  /* 0x3165393802027423 */ /* 0x000fe2000000000d */
[----:B------:R-:W-:-:S04]  /*30e0*/  FFMA R5, R0, 10, R5 ;  /* 0x4120000000057823 */ /* 0x000fc80000000005 */
[----:B------:R-:W-:-:S04]  /*30f0*/  FMUL R5, R5, 5500000 ;  /* 0x4aa7d8c005057820 */ /* 0x000fc80000400000 */
[----:B------:R-:W0:Y:S01]  /*3100*/  FCHK P0, R5, 299792448 ;  /* 0x4d8ef3c205007902 */ /* 0x000e220000000000 */
[----:B------:R-:W-:-:S04]  /*3110*/  FFMA R4, R5, R2, RZ ;  /* 0x0000000205047223 */ /* 0x000fc800000000ff */
[----:B------:R-:W-:-:S04]  /*3120*/  FFMA R13, R4, -299792448, R5 ;  /* 0xcd8ef3c2040d7823 */ /* 0x000fc80000000005 */
[----:B------:R-:W-:Y:S01]  /*3130*/  FFMA R2, R2, R13, R4 ;  /* 0x0000000d02027223 */ /* 0x000fe20000000004 */
[----:B0-----:R-:W-:Y:S06]  /*3140*/  @!P0 BRA `(.L_x_42) ;  /* 0x0000000000108947 */ /* 0x001fec0003800000 */
[----:B------:R-:W-:Y:S02]  /*3150*/  MOV R6, 0x4d8ef3c2 ;  /* 0x4d8ef3c200067802 */ /* 0x000fe40000000f00 */
[----:B------:R-:W-:-:S07]  /*3160*/  MOV R16, 0x3180 ;  /* 0x0000318000107802 */ /* 0x000fce0000000f00 */
[----:B------:R-:W-:Y:S05]  /*3170*/  CALL.REL.NOINC `($__internal_2_$__cuda_sm3x_div_rn_noftz_f32_slowpath) ;  /* 0x0000000c00d07944 */ /* 0x000fea0003c00000 */
[----:B------:R-:W-:-:S07]  /*3180*/  MOV R2, R6 ;  /* 0x0000000600027202 */ /* 0x000fce0000000f00 */
.L_x_42:
[----:B------:R-:W-:Y:S05]  /*3190*/  BSYNC.RECONVERGENT B2 ;  /* 0x0000000000027941 */ /* 0x000fea0003800200 */
.L_x_41:
[----:B------:R-:W-:Y:S01]  /*31a0*/  IADD3 R0, PT, PT, R2, -0xd000000, RZ ;  /* 0xf300000002007810 */ /* 0x000fe20007ffe0ff */
[----:B------:R0:W1:Y:S01]  /*31b0*/  MUFU.RSQ R13, R2 ;  /* 0x00000002000d7308 */ /* 0x0000620000001400 */
[----:B------:R-:W-:Y:S02]  /*31c0*/  BSSY.RECONVERGENT B0, `(.L_x_43) ;  /* 0x000000b000007945 */ /* 0x000fe40003800200 */
[----:B------:R-:W-:-:S13]  /*31d0*/  ISETP.GT.U32.AND P0, PT, R0, 0x727fffff, PT ;  /* 0x727fffff0000780c */ /* 0x000fda0003f04070 */
[----:B0-----:R-:W-:Y:S05]  /*31e0*/  @!P0 BRA `(.L_x_44) ;  /* 0x0000000000108947 */ /* 0x001fea0003800000 */
[----:B------:R-:W-:-:S07]  /*31f0*/  MOV R19, 0x3210 ;  /* 0x0000321000137802 */ /* 0x000fce0000000f00 */
[----:B-1----:R-:W-:Y:S05]  /*3200*/  CALL.REL.NOINC `($__internal_1_$__cuda_sm20_sqrt_rn_f32_slowpath) ;  /* 0x0000000c00507944 */ /* 0x002fea0003c00000 */
[----:B------:R-:W-:Y:S01]  /*3210*/  IMAD.MOV.U32 R5, RZ, RZ, R2 ;  /* 0x000000ffff057224 */ /* 0x000fe200078e0002 */
[----:B------:R-:W-:Y:S06]  /*3220*/  BRA `(.L_x_45) ;  /* 0x0000000000107947 */ /* 0x000fec0003800000 */
.L_x_44:
[C---:B-1----:R-:W-:Y:S01]  /*3230*/  FMUL.FTZ R5, R13.reuse, R2 ;  /* 0x000000020d057220 */ /* 0x042fe20000410000 */
[----:B------:R-:W-:-:S03]  /*3240*/  FMUL.FTZ R0, R13, 0.5 ;  /* 0x3f0000000d007820 */ /* 0x000fc60000410000 */
[----:B------:R-:W-:-:S04]  /*3250*/  FFMA R2, -R5, R5, R2 ;  /* 0x0000000505027223 */ /* 0x000fc80000000102 */
[----:B------:R-:W-:-:S07]  /*3260*/  FFMA R5, R2, R0, R5 ;  /* 0x0000000002057223 */ /* 0x000fce0000000005 */
.L_x_45:
[----:B------:R-:W-:Y:S05]  /*3270*/  BSYNC.RECONVERGENT B0 ;  /* 0x0000000000007941 */ /* 0x000fea0003800200 */
.L_x_43:
[----:B------:R-:W-:Y:S01]  /*3280*/  HFMA2 R13, -RZ, RZ, 0.2041015625, 0.1651611328125 ;  /* 0x32883149ff0d7431 */ /* 0x000fe200000001ff */
[----:B------:R-:W-:Y:S01]  /*3290*/  MOV R0, 0x4c7099c0 ;  /* 0x4c7099c000007802 */ /* 0x000fe20000000f00 */
[----:B------:R-:W-:Y:S01]  /*32a0*/  FMUL R5, R5, 7.2722054028417915106e-05 ;  /* 0x3898825b05057820 */ /* 0x000fe20000400000 */
[----:B------:R-:W-:Y:S03]  /*32b0*/  BSSY.RECONVERGENT B2, `(.L_x_46) ;  /* 0x000000c000027945 */ /* 0x000fe60003800200 */
[----:B------:R-:W0:Y:S01]  /*32c0*/  FCHK P0, R5, 63072000 ;  /* 0x4c7099c005007902 */ /* 0x000e220000000000 */
[----:B------:R-:W-:-:S04]  /*32d0*/  FFMA R0, R13, -R0, 1 ;  /* 0x3f8000000d007423 */ /* 0x000fc80000000800 */
[----:B------:R-:W-:-:S04]  /*32e0*/  FFMA R0, R0, R13, 1.5854896062705847726e-08 ;  /* 0x3288314900007423 */ /* 0x000fc8000000000d */
        /* <DEDUP_REMOVED lines=8> */
.L_x_47:
[----:B------:R-:W-:Y:S05]  /*3370*/  BSYNC.RECONVERGENT B2 ;  /* 0x0000000000027941 */ /* 0x000fea0003800200 */
.L_x_46:
[----:B------:R-:W0:Y:S01]  /*3380*/  LDC.64 R4, c[0x0][0x3b0] ;  /* 0x0000ec00ff047b82 */ /* 0x000e220000000a00 */
[----:B------:R-:W-:-:S07]  /*3390*/  FSETP.GEU.AND P0, PT, R17, R8, PT ;  /* 0x000000081100720b */ /* 0x000fce0003f0e000 */
[----:B------:R-:W1:Y:S06]  /*33a0*/  LDC.64 R12, c[0x0][0x3b8] ;  /* 0x0000ee00ff0c7b82 */ /* 0x000e6c0000000a00 */
[----:B------:R-:W-:Y:S02]  /*33b0*/  @!P0 IMAD.MOV.U32 R17, RZ, RZ, 0x7fc00000 ;  /* 0x7fc00000ff118424 */ /* 0x000fe400078e00ff */
[----:B0-----:R-:W-:-:S05]  /*33c0*/  @!P0 IMAD.WIDE.U32 R4, R29, 0x4, R4 ;  /* 0x000000041d048825 */ /* 0x001fca00078e0004 */
[----:B------:R0:W-:Y:S01]  /*33d0*/  @!P0 STG.E desc[UR10][R4.64], R17 ;  /* 0x0000001104008986 */ /* 0x0001e2000c10190a */
[----:B-1----:R-:W-:-:S05]  /*33e0*/  @!P0 IMAD.WIDE.U32 R12, R29, 0x4, R12 ;  /* 0x000000041d0c8825 */ /* 0x002fca00078e000c */
[----:B------:R0:W-:Y:S01]  /*33f0*/  @!P0 STG.E desc[UR10][R12.64], R17 ;  /* 0x000000110c008986 */ /* 0x0001e2000c10190a */
[----:B------:R-:W-:Y:S05]  /*3400*/  @!P0 EXIT ;  /* 0x000000000000894d */ /* 0x000fea0003800000 */
[C---:B0-----:R-:W-:Y:S01]  /*3410*/  FMUL R5, R10.reuse, 7 ;  /* 0x40e000000a057820 */ /* 0x041fe20000400000 */
[----:B------:R-:W-:Y:S01]  /*3420*/  HFMA2 R2, -RZ, RZ, 0.64013671875, -15.109375 ;  /* 0x391fcb8eff027431 */ /* 0x000fe200000001ff */
[----:B------:R-:W-:Y:S01]  /*3430*/  FSETP.NEU.AND P2, PT, R11, 1, PT ;  /* 0x3f8000000b00780b */ /* 0x000fe20003f4d000 */
[----:B------:R-:W-:Y:S01]  /*3440*/  BSSY.RECONVERGENT B0, `(.L_x_48) ;  /* 0x0000022000007945 */ /* 0x000fe20003800200 */
[----:B------:R-:W0:Y:S01]  /*3450*/  FRND R0, R5 ;  /* 0x0000000500007307 */ /* 0x000e220000201000 */
[----:B------:R-:W-:Y:S01]  /*3460*/  FFMA R10, R10, 7, -R5 ;  /* 0x40e000000a0a7823 */ /* 0x000fe20000000805 */
[----:B------:R-:W-:-:S03]  /*3470*/  FSETP.GEU.AND P1, PT, R5, RZ, PT ;  /* 0x000000ff0500720b */ /* 0x000fc60003f2e000 */
[----:B------:R-:W-:-:S03]  /*3480*/  FFMA R10, R9, 7, R10 ;  /* 0x40e00000090a7823 */ /* 0x000fc6000000000a */
[----:B------:R-:W1:Y:S01]  /*3490*/  F2I.NTZ R4, R5 ;  /* 0x0000000500047305 */ /* 0x000e620000203100 */
[C---:B0-----:R-:W-:Y:S01]  /*34a0*/  FADD R9, R5.reuse, -R0 ;  /* 0x8000000005097221 */ /* 0x041fe20000000000 */
[----:B------:R-:W-:Y:S02]  /*34b0*/  FSETP.GT.AND P0, PT, R0, RZ, PT ;  /* 0x000000ff0000720b */ /* 0x000fe40003f04000 */
[----:B------:R-:W-:Y:S01]  /*34c0*/  MOV R0, 0x3f800000 ;  /* 0x3f80000000007802 */ /* 0x000fe20000000f00 */
[----:B------:R-:W-:Y:S01]  /*34d0*/  FADD R9, R10, R9 ;  /* 0x000000090a097221 */ /* 0x000fe20000000000 */
[----:B------:R-:W-:Y:S02]  /*34e0*/  SEL R13, RZ, 0x83000000, P0 ;  /* 0x83000000ff0d7807 */ /* 0x000fe40000000000 */
[----:B------:R-:W-:Y:S01]  /*34f0*/  FSETP.GT.AND P0, PT, |R5|, 152, PT ;  /* 0x431800000500780b */ /* 0x000fe20003f04200 */
[----:B------:R-:W-:Y:S01]  /*3500*/  FFMA R2, R9, R2, 0.0013391353422775864601 ;  /* 0x3aaf85ed09027423 */ /* 0x000fe20000000002 */
[----:B------:R-:W-:-:S02]  /*3510*/  IADD3 R17, PT, PT, R13, 0x7f000000, RZ ;  /* 0x7f0000000d117810 */ /* 0x000fc40007ffe0ff */
[----:B-1----:R-:W-:Y:S01]  /*3520*/  LEA R13, R4, -R13, 0x17 ;  /* 0x8000000d040d7211 */ /* 0x002fe200078eb8ff */
[----:B------:R-:W-:-:S04]  /*3530*/  FFMA R2, R9, R2, 0.0096188392490148544312 ;  /* 0x3c1d985609027423 */ /* 0x000fc80000000002 */
        /* <DEDUP_REMOVED lines=18> */
.L_x_49:
[----:B------:R-:W-:Y:S05]  /*3660*/  BSYNC.RECONVERGENT B0 ;  /* 0x0000000000007941 */ /* 0x000fea0003800200 */
.L_x_48:
[----:B------:R-:W0:Y:S01]  /*3670*/  F2F.F64.F32 R4, R0 ;  /* 0x0000000000047310 */ /* 0x000e220000201800 */
[----:B------:R-:W-:Y:S01]  /*3680*/  FADD R8, R28, -R27 ;  /* 0x8000001b1c087221 */ /* 0x000fe20000000000 */
[----:B------:R-:W-:Y:S01]  /*3690*/  UMOV UR4, 0xb863de62 ;  /* 0xb863de6200047882 */ /* 0x000fe20000000000 */
[----:B------:R-:W-:Y:S01]  /*36a0*/  UMOV UR5, 0x3ad7361c ;  /* 0x3ad7361c00057882 */ /* 0x000fe20000000000 */
[----:B------:R-:W-:Y:S01]  /*36b0*/  BSSY.RECONVERGENT B2, `(.L_x_50) ;  /* 0x0000014000027945 */ /* 0x000fe20003800200 */
[----:B------:R-:W-:-:S03]  /*36c0*/  DMUL R14, R14, UR4 ;  /* 0x000000040e0e7c28 */ /* 0x000fc60008000000 */
[----:B------:R-:W1:Y:S05]  /*36d0*/  F2F.F64.F32 R8, R8 ;  /* 0x0000000800087310 */ /* 0x000e6a0000201800 */
[----:B0-----:R-:W-:-:S03]  /*36e0*/  DMUL R4, R4, R14 ;  /* 0x0000000e04047228 */ /* 0x001fc60000000000 */
[----:B------:R-:W0:Y:S05]  /*36f0*/  MUFU.RCP R13, R32 ;  /* 0x00000020000d7308 */ /* 0x000e2a0000001000 */
[----:B-1----:R-:W-:-:S03]  /*3700*/  DMUL R10, R4, R8 ;  /* 0x00000008040a7228 */ /* 0x002fc60000000000 */
[----:B------:R-:W1:Y:S05]  /*3710*/  FCHK P0, R7, R32 ;  /* 0x0000002007007302 */ /* 0x000e6a0000000000 */
[----:B------:R-:W-:Y:S01]  /*3720*/  DFMA R10, R4, R8, R10 ;  /* 0x00000008040a722b */ /* 0x000fe2000000000a */
[----:B0-----:R-:W-:-:S04]  /*3730*/  FFMA R2, -R32, R13, 1 ;  /* 0x3f80000020027423 */ /* 0x001fc8000000010d */
[----:B------:R-:W-:Y:S01]  /*3740*/  FFMA R2, R13, R2, R13 ;  /* 0x000000020d027223 */ /* 0x000fe2000000000d */
[----:B------:R0:W2:Y:S03]  /*3750*/  F2F.F32.F64 R0, R10 ;  /* 0x0000000a00007310 */ /* 0x0000a60000301000 */
[----:B------:R-:W-:-:S04]  /*3760*/  FFMA R5, R7, R2, RZ ;  /* 0x0000000207057223 */ /* 0x000fc800000000ff */
[----:B------:R-:W-:-:S04]  /*3770*/  FFMA R4, -R32, R5, R7 ;  /* 0x0000000520047223 */ /* 0x000fc80000000107 */
[----:B------:R-:W-:Y:S01]  /*3780*/  FFMA R2, R2, R4, R5 ;  /* 0x0000000402027223 */ /* 0x000fe20000000005 */
[----:B01----:R-:W-:Y:S06]  /*3790*/  @!P0 BRA `(.L_x_51) ;  /* 0x0000000000148947 */ /* 0x003fec0003800000 */
[----:B------:R-:W-:Y:S02]  /*37a0*/  MOV R5, R7 ;  /* 0x0000000700057202 */ /* 0x000fe40000000f00 */
[----:B------:R-:W-:Y:S02]  /*37b0*/  MOV R6, R32 ;  /* 0x0000002000067202 */ /* 0x000fe40000000f00 */
[----:B------:R-:W-:-:S07]  /*37c0*/  MOV R16, 0x37e0 ;  /* 0x000037e000107802 */ /* 0x000fce0000000f00 */
[----:B--2---:R-:W-:Y:S05]  /*37d0*/  CALL.REL.NOINC `($__internal_2_$__cuda_sm3x_div_rn_noftz_f32_slowpath) ;  /* 0x0000000800387944 */ /* 0x004fea0003c00000 */
[----:B------:R-:W-:-:S07]  /*37e0*/  MOV R2, R6 ;  /* 0x0000000600027202 */ /* 0x000fce0000000f00 */
.L_x_51:
[----:B------:R-:W-:Y:S05]  /*37f0*/  BSYNC.RECONVERGENT B2 ;  /* 0x0000000000027941 */ /* 0x000fea0003800200 */
.L_x_50:
[----:B------:R-:W-:Y:S01]  /*3800*/  FADD R5, R2, 1 ;  /* 0x3f80000002057421 */ /* 0x000fe20000000000 */
[----:B------:R-:W-:Y:S03]  /*3810*/  BSSY.RECONVERGENT B2, `(.L_x_52) ;  /* 0x000000f000027945 */ /* 0x000fe60003800200 */
[----:B------:R-:W-:-:S04]  /*3820*/  FMUL R7, R26, R5 ;  /* 0x000000051a077220 */ /* 0x000fc80000400000 */
[----:B------:R-:W0:Y:S08]  /*3830*/  MUFU.RCP R2, R7 ;  /* 0x0000000700027308 */ /* 0x000e300000001000 */
[----:B--2---:R-:W1:Y:S01]  /*3840*/  FCHK P0, R0, R7 ;  /* 0x0000000700007302 */ /* 0x004e620000000000 */
[----:B0-----:R-:W-:-:S04]  /*3850*/  FFMA R5, -R7, R2, 1 ;  /* 0x3f80000007057423 */ /* 0x001fc80000000102 */
[----:B------:R-:W-:-:S04]  /*3860*/  FFMA R5, R2, R5, R2 ;  /* 0x0000000502057223 */ /* 0x000fc80000000002 */
[----:B------:R-:W-:-:S04]  /*3870*/  FFMA R2, R0, R5, RZ ;  /* 0x0000000500027223 */ /* 0x000fc800000000ff */
[----:B------:R-:W-:-:S04]  /*3880*/  FFMA R4, -R7, R2, R0 ;  /* 0x0000000207047223 */ /* 0x000fc80000000100 */
[----:B------:R-:W-:Y:S01]  /*3890*/  FFMA R9, R5, R4, R2 ;  /* 0x0000000405097223 */ /* 0x000fe20000000002 */
[----:B-1----:R-:W-:Y:S06]  /*38a0*/  @!P0 BRA `(.L_x_53) ;  /* 0x0000000000148947 */ /* 0x002fec0003800000 */
[----:B------:R-:W-:Y:S01]  /*38b0*/  MOV R5, R0 ;  /* 0x0000000000057202 */ /* 0x000fe20000000f00 */
[----:B------:R-:W-:Y:S01]  /*38c0*/  IMAD.MOV.U32 R6, RZ, RZ, R7 ;  /* 0x000000ffff067224 */ /* 0x000fe200078e0007 */
[----:B------:R-:W-:-:S07]  /*38d0*/  MOV R16, 0x38f0 ;  /* 0x000038f000107802 */ /* 0x000fce0000000f00 */
[----:B------:R-:W-:Y:S05]  /*38e0*/  CALL.REL.NOINC `($__internal_2_$__cuda_sm3x_div_rn_noftz_f32_slowpath) ;  /* 0x0000000400f47944 */ /* 0x000fea0003c00000 */
[----:B------:R-:W-:-:S07]  /*38f0*/  MOV R9, R6 ;  /* 0x0000000600097202 */ /* 0x000fce0000000f00 */
.L_x_53:
[----:B------:R-:W-:Y:S05]  /*3900*/  BSYNC.RECONVERGENT B2 ;  /* 0x0000000000027941 */ /* 0x000fea0003800200 */
.L_x_52:
[----:B------:R-:W0:Y:S08]  /*3910*/  LDC.64 R4, c[0x0][0x3b0] ;  /* 0x0000ec00ff047b82 */ /* 0x000e300000000a00 */
[----:B------:R-:W1:Y:S01]  /*3920*/  LDC.64 R6, c[0x0][0x3b8] ;  /* 0x0000ee00ff067b82 */ /* 0x000e620000000a00 */
[----:B0-----:R-:W-:-:S05]  /*3930*/  IMAD.WIDE.U32 R4, R29, 0x4, R4 ;  /* 0x000000041d047825 */ /* 0x001fca00078e0004 */
[----:B------:R-:W-:Y:S01]  /*3940*/  STG.E desc[UR10][R4.64], R3 ;  /* 0x0000000304007986 */ /* 0x000fe2000c10190a */
[----:B-1----:R-:W-:-:S05]  /*3950*/  IMAD.WIDE.U32 R6, R29, 0x4, R6 ;  /* 0x000000041d067825 */ /* 0x002fca00078e0006 */
[----:B------:R-:W-:Y:S01]  /*3960*/  STG.E desc[UR10][R6.64], R9 ;  /* 0x0000000906007986 */ /* 0x000fe2000c10190a */
[----:B------:R-:W-:Y:S05]  /*3970*/  EXIT ;  /* 0x000000000000794d */ /* 0x000fea0003800000 */
        .weak           $__internal_0_$__cuda_sm20_div_rn_f64_full
        .type           $__internal_0_$__cuda_sm20_div_rn_f64_full,@function
        .size           $__internal_0_$__cuda_sm20_div_rn_f64_full,($__internal_1_$__cuda_sm20_sqrt_rn_f32_slowpath - $__internal_0_$__cuda_sm20_div_rn_f64_full)
$__internal_0_$__cuda_sm20_div_rn_f64_full:
[C---:B------:R-:W-:Y:S01]  /*3980*/  FSETP.GEU.AND P0, PT, |R19|.reuse, 1.469367938527859385e-39, PT ;  /* 0x001000001300780b */ /* 0x040fe20003f0e200 */
[----:B------:R-:W-:Y:S01]  /*3990*/  BSSY.RECONVERGENT B1, `(.L_x_54) ;  /* 0x0000057000017945 */ /* 0x000fe20003800200 */
[----:B------:R-:W-:Y:S02]  /*39a0*/  LOP3.LUT R16, R19, 0x800fffff, RZ, 0xc0, !PT ;  /* 0x800fffff13107812 */ /* 0x000fe400078ec0ff */
[----:B------:R-:W-:Y:S01]  /*39b0*/  MOV R20, R12 ;  /* 0x0000000c00147202 */ /* 0x000fe20000000f00 */
[----:B------:R-:W-:Y:S01]  /*39c0*/  HFMA2 R12, -RZ, RZ, 0, 5.9604644775390625e-08 ;  /* 0x00000001ff0c7431 */ /* 0x000fe200000001ff */
[----:B------:R-:W-:Y:S02]  /*39d0*/  LOP3.LUT R17, R16, 0x3ff00000, RZ, 0xfc, !PT ;  /* 0x3ff0000010117812 */ /* 0x000fe400078efcff */
[----:B------:R-:W-:Y:S02]  /*39e0*/  MOV R16, R18 ;  /* 0x0000001200107202 */ /* 0x000fe40000000f00 */
[----:B------:R-:W-:-:S02]  /*39f0*/  FSETP.GEU.AND P2, PT, |R21|, 1.469367938527859385e-39, PT ;  /* 0x001000001500780b */ /* 0x000fc40003f4e200 */
[----:B------:R-:W-:Y:S01]  /*3a00*/  LOP3.LUT R6, R21, 0x7ff00000, RZ, 0xc0, !PT ;  /* 0x7ff0000015067812 */ /* 0x000fe200078ec0ff */
[----:B------:R-:W-:Y:S01]  /*3a10*/  @!P0 DMUL R16, R18, 8.98846567431157953865e+307 ;  /* 0x7fe0000012108828 */ /* 0x000fe20000000000 */
[----:B------:R-:W-:-:S04]  /*3a20*/  LOP3.LUT R31, R19, 0x7ff00000, RZ, 0xc0, !PT ;  /* 0x7ff00000131f7812 */ /* 0x000fc800078ec0ff */
[C---:B------:R-:W-:Y:S01]  /*3a30*/  ISETP.GE.U32.AND P1, PT, R6.reuse, R31, PT ;  /* 0x0000001f0600720c */ /* 0x040fe20003f26070 */
[----:B------:R-:W0:Y:S04]  /*3a40*/  MUFU.RCP64H R13, R17 ;  /* 0x00000011000d7308 */ /* 0x000e280000001800 */
[----:B------:R-:W-:Y:S02]  /*3a50*/  @!P2 LOP3.LUT R5, R19, 0x7ff00000, RZ, 0xc0, !PT ;  /* 0x7ff000001305a812 */ /* 0x000fe400078ec0ff */
[----:B------:R-:W-:Y:S02]  /*3a60*/  @!P2 MOV R34, RZ ;  /* 0x000000ff0022a202 */ /* 0x000fe40000000f00 */
[----:B------:R-:W-:Y:S01]  /*3a70*/  @!P2 ISETP.GE.U32.AND P3, PT, R6, R5, PT ;  /* 0x000000050600a20c */ /* 0x000fe20003f66070 */
[----:B------:R-:W-:Y:S01]  /*3a80*/  IMAD.MOV.U32 R5, RZ, RZ, 0x1ca00000 ;  /* 0x1ca00000ff057424 */ /* 0x000fe200078e00ff */
[----:B------:R-:W-:-:S04]  /*3a90*/  @!P0 LOP3.LUT R31, R17, 0x7ff00000, RZ, 0xc0, !PT ;  /* 0x7ff00000111f8812 */ /* 0x000fc800078ec0ff */
[----:B------:R-:W-:Y:S01]  /*3aa0*/  @!P2 SEL R33, R5, 0x63400000, !P3 ;  /* 0x634000000521a807 */ /* 0x000fe20005800000 */
[----:B0-----:R-:W-:-:S08]  /*3ab0*/  DFMA R24, R12, -R16, 1 ;  /* 0x3ff000000c18742b */ /* 0x001fd00000000810 */
[----:B------:R-:W-:-:S08]  /*3ac0*/  DFMA R24, R24, R24, R24 ;  /* 0x000000181818722b */ /* 0x000fd00000000018 */
[----:B------:R-:W-:Y:S01]  /*3ad0*/  DFMA R24, R12, R24, R12 ;  /* 0x000000180c18722b */ /* 0x000fe2000000000c */
[----:B------:R-:W-:Y:S02]  /*3ae0*/  @!P2 LOP3.LUT R12, R33, 0x80000000, R21, 0xf8, !PT ;  /* 0x80000000210ca812 */ /* 0x000fe400078ef815 */
[----:B------:R-:W-:Y:S02]  /*3af0*/  SEL R13, R5, 0x63400000, !P1 ;  /* 0x63400000050d7807 */ /* 0x000fe40004800000 */
[----:B------:R-:W-:-:S03]  /*3b00*/  @!P2 LOP3.LUT R35, R12, 0x100000, RZ, 0xfc, !PT ;  /* 0x001000000c23a812 */ /* 0x000fc600078efcff */
[----:B------:R-:W-:Y:S01]  /*3b10*/  DFMA R36, R24, -R16, 1 ;  /* 0x3ff000001824742b */ /* 0x000fe20000000810 */
[----:B------:R-:W-:Y:S02]  /*3b20*/  LOP3.LUT R13, R13, 0x800fffff, R21, 0xf8, !PT ;  /* 0x800fffff0d0d7812 */ /* 0x000fe400078ef815 */
[----:B------:R-:W-:Y:S02]  /*3b30*/  MOV R12, R20 ;  /* 0x00000014000c7202 */ /* 0x000fe40000000f00 */
[----:B------:R-:W-:-:S03]  /*3b40*/  MOV R33, R6 ;  /* 0x0000000600217202 */ /* 0x000fc60000000f00 */
[----:B------:R-:W-:Y:S02]  /*3b50*/  DFMA R36, R24, R36, R24 ;  /* 0x000000241824722b */ /* 0x000fe40000000018 */
[----:B------:R-:W-:-:S08]  /*3b60*/  @!P2 DFMA R12, R12, 2, -R34 ;  /* 0x400000000c0ca82b */ /* 0x000fd00000000822 */
[----:B------:R-:W-:Y:S02]  /*3b70*/  DMUL R34, R36, R12 ;  /* 0x0000000c24227228 */ /* 0x000fe40000000000 */
[----:B------:R-:W-:-:S06]  /*3b80*/  @!P2 LOP3.LUT R33, R13, 0x7ff00000, RZ, 0xc0, !PT ;  /* 0x7ff000000d21a812 */ /* 0x000fcc00078ec0ff */
[----:B------:R-:W-:-:S08]  /*3b90*/  DFMA R24, R34, -R16, R12 ;  /* 0x800000102218722b */ /* 0x000fd0000000000c */
[----:B------:R-:W-:Y:S01]  /*3ba0*/  DFMA R24, R36, R24, R34 ;  /* 0x000000182418722b */ /* 0x000fe20000000022 */
[----:B------:R-:W-:-:S04]  /*3bb0*/  IADD3 R34, PT, PT, R33, -0x1, RZ ;  /* 0xffffffff21227810 */ /* 0x000fc80007ffe0ff */
[----:B------:R-:W-:Y:S01]  /*3bc0*/  ISETP.GT.U32.AND P0, PT, R34, 0x7feffffe, PT ;  /* 0x7feffffe2200780c */ /* 0x000fe20003f04070 */
[----:B------:R-:W-:-:S05]  /*3bd0*/  VIADD R34, R31, 0xffffffff ;  /* 0xffffffff1f227836 */ /* 0x000fca0000000000 */
[----:B------:R-:W-:-:S13]  /*3be0*/  ISETP.GT.U32.OR P0, PT, R34, 0x7feffffe, P0 ;  /* 0x7feffffe2200780c */ /* 0x000fda0000704470 */
[----:B------:R-:W-:Y:S05]  /*3bf0*/  @P0 BRA `(.L_x_55) ;  /* 0x00000000006c0947 */ /* 0x000fea0003800000 */
[----:B------:R-:W-:-:S04]  /*3c00*/  LOP3.LUT R21, R19, 0x7ff00000, RZ, 0xc0, !PT ;  /* 0x7ff0000013157812 */ /* 0x000fc800078ec0ff */
[CC--:B------:R-:W-:Y:S02]  /*3c10*/  VIADDMNMX R20, R6.reuse, -R21.reuse, 0xb9600000, !PT ;  /* 0xb960000006147446 */ /* 0x0c0fe40007800915 */
[----:B------:R-:W-:Y:S02]  /*3c20*/  ISETP.GE.U32.AND P0, PT, R6, R21, PT ;  /* 0x000000150600720c */ /* 0x000fe40003f06070 */
[----:B------:R-:W-:Y:S02]  /*3c30*/  VIMNMX R20, PT, PT, R20, 0x46a00000, PT ;  /* 0x46a0000014147848 */ /* 0x000fe40003fe0100 */
[----:B------:R-:W-:-:S04]  /*3c40*/  SEL R5, R5, 0x63400000, !P0 ;  /* 0x6340000005057807 */ /* 0x000fc80004000000 */
[----:B------:R-:W-:Y:S02]  /*3c50*/  IADD3 R5, PT, PT, -R5, R20, RZ ;  /* 0x0000001405057210 */ /* 0x000fe40007ffe1ff */
[----:B------:R-:W-:Y:S02]  /*3c60*/  MOV R20, RZ ;  /* 0x000000ff00147202 */ /* 0x000fe40000000f00 */
[----:B------:R-:W-:-:S06]  /*3c70*/  IADD3 R21, PT, PT, R5, 0x7fe00000, RZ ;  /* 0x7fe0000005157810 */ /* 0x000fcc0007ffe0ff */
[----:B------:R-:W-:-:S10]  /*3c80*/  DMUL R34, R24, R20 ;  /* 0x0000001418227228 */ /* 0x000fd40000000000 */
[----:B------:R-:W-:-:S13]  /*3c90*/  FSETP.GTU.AND P0, PT, |R35|, 1.469367938527859385e-39, PT ;  /* 0x001000002300780b */ /* 0x000fda0003f0c200 */
[----:B------:R-:W-:Y:S05]  /*3ca0*/  @P0 BRA `(.L_x_56) ;  /* 0x0000000000940947 */ /* 0x000fea0003800000 */
[----:B------:R-:W-:Y:S01]  /*3cb0*/  DFMA R12, R24, -R16, R12 ;  /* 0x80000010180c722b */ /* 0x000fe2000000000c */
[----:B------:R-:W-:-:S09]  /*3cc0*/  MOV R20, RZ ;  /* 0x000000ff00147202 */ /* 0x000fd20000000f00 */
[C---:B------:R-:W-:Y:S02]  /*3cd0*/  FSETP.NEU.AND P0, PT, R13.reuse, RZ, PT ;  /* 0x000000ff0d00720b */ /* 0x040fe40003f0d000 */
[----:B------:R-:W-:-:S04]  /*3ce0*/  LOP3.LUT R19, R13, 0x80000000, R19, 0x48, !PT ;  /* 0x800000000d137812 */ /* 0x000fc800078e4813 */
[----:B------:R-:W-:-:S07]  /*3cf0*/  LOP3.LUT R21, R19, R21, RZ, 0xfc, !PT ;  /* 0x0000001513157212 */ /* 0x000fce00078efcff */
[----:B------:R-:W-:Y:S05]  /*3d00*/  @!P0 BRA `(.L_x_56) ;  /* 0x00000000007c8947 */ /* 0x000fea0003800000 */
[----:B------:R-:W-:Y:S01]  /*3d10*/  IMAD.MOV R13, RZ, RZ, -R5 ;  /* 0x000000ffff0d7224 */ /* 0x000fe200078e0a05 */
[----:B------:R-:W-:Y:S01]  /*3d20*/  MOV R12, RZ ;  /* 0x000000ff000c7202 */ /* 0x000fe20000000f00 */
[----:B------:R-:W-:Y:S01]  /*3d30*/  DMUL.RP R20, R24, R20 ;  /* 0x0000001418147228 */ /* 0x000fe20000008000 */
[----:B------:R-:W-:-:S04]  /*3d40*/  IADD3 R5, PT, PT, -R5, -0x43300000, RZ ;  /* 0xbcd0000005057810 */ /* 0x000fc80007ffe1ff */
[----:B------:R-:W-:-:S05]  /*3d50*/  DFMA R12, R34, -R12, R24 ;  /* 0x8000000c220c722b */ /* 0x000fca0000000018 */
[----:B------:R-:W-:-:S05]  /*3d60*/  LOP3.LUT R19, R21, R19, RZ, 0x3c, !PT ;  /* 0x0000001315137212 */ /* 0x000fca00078e3cff */
[----:B------:R-:W-:-:S04]  /*3d70*/  FSETP.NEU.AND P0, PT, |R13|, R5, PT ;  /* 0x000000050d00720b */ /* 0x000fc80003f0d200 */
[----:B------:R-:W-:Y:S02]  /*3d80*/  FSEL R34, R20, R34, !P0 ;  /* 0x0000002214227208 */ /* 0x000fe40004000000 */
[----:B------:R-:W-:Y:S01]  /*3d90*/  FSEL R35, R19, R35, !P0 ;  /* 0x0000002313237208 */ /* 0x000fe20004000000 */
[----:B------:R-:W-:Y:S06]  /*3da0*/  BRA `(.L_x_56) ;  /* 0x0000000000547947 */ /* 0x000fec0003800000 */
.L_x_55:
[----:B------:R-:W-:-:S14]  /*3db0*/  DSETP.NAN.AND P0, PT, R20, R20, PT ;  /* 0x000000141400722a */ /* 0x000fdc0003f08000 */
[----:B------:R-:W-:Y:S05]  /*3dc0*/  @P0 BRA `(.L_x_57) ;  /* 0x0000000000440947 */ /* 0x000fea0003800000 */
[----:B------:R-:W-:-:S14]  /*3dd0*/  DSETP.NAN.AND P0, PT, R18, R18, PT ;  /* 0x000000121200722a */ /* 0x000fdc0003f08000 */
[----:B------:R-:W-:Y:S05]  /*3de0*/  @P0 BRA `(.L_x_58) ;  /* 0x0000000000300947 */ /* 0x000fea0003800000 */
[----:B------:R-:W-:Y:S02]  /*3df0*/  ISETP.NE.AND P0, PT, R33, R31, PT ;  /* 0x0000001f2100720c */ /* 0x000fe40003f05270 */
[----:B------:R-:W-:Y:S02]  /*3e00*/  MOV R34, 0x0 ;  /* 0x0000000000227802 */ /* 0x000fe40000000f00 */
[----:B------:R-:W-:-:S09]  /*3e10*/  MOV R35, 0xfff80000 ;  /* 0xfff8000000237802 */ /* 0x000fd20000000f00 */
[----:B------:R-:W-:Y:S05]  /*3e20*/  @!P0 BRA `(.L_x_56) ;  /* 0x0000000000348947 */ /* 0x000fea0003800000 */
[----:B------:R-:W-:Y:S02]  /*3e30*/  ISETP.NE.AND P0, PT, R33, 0x7ff00000, PT ;  /* 0x7ff000002100780c */ /* 0x000fe40003f05270 */
[----:B------:R-:W-:Y:S02]  /*3e40*/  LOP3.LUT R35, R21, 0x80000000, R19, 0x48, !PT ;  /* 0x8000000015237812 */ /* 0x000fe400078e4813 */
[----:B------:R-:W-:-:S13]  /*3e50*/  ISETP.EQ.OR P0, PT, R31, RZ, !P0 ;  /* 0x000000ff1f00720c */ /* 0x000fda0004702670 */
[----:B------:R-:W-:Y:S02]  /*3e60*/  @P0 LOP3.LUT R5, R35, 0x7ff00000, RZ, 0xfc, !PT ;  /* 0x7ff0000023050812 */ /* 0x000fe400078efcff */
[----:B------:R-:W-:Y:S01]  /*3e70*/  @!P0 MOV R34, RZ ;  /* 0x000000ff00228202 */ /* 0x000fe20000000f00 */
[----:B------:R-:W-:Y:S01]  /*3e80*/  @P0 IMAD.MOV.U32 R34, RZ, RZ, RZ ;  /* 0x000000ffff220224 */ /* 0x000fe200078e00ff */
[----:B------:R-:W-:Y:S01]  /*3e90*/  @P0 MOV R35, R5 ;  /* 0x0000000500230202 */ /* 0x000fe20000000f00 */
[----:B------:R-:W-:Y:S06]  /*3ea0*/  BRA `(.L_x_56) ;  /* 0x0000000000147947 */ /* 0x000fec0003800000 */
.L_x_58:
[----:B------:R-:W-:Y:S02]  /*3eb0*/  LOP3.LUT R35, R19, 0x80000, RZ, 0xfc, !PT ;  /* 0x0008000013237812 */ /* 0x000fe400078efcff */
[----:B------:R-:W-:Y:S01]  /*3ec0*/  MOV R34, R18 ;  /* 0x0000001200227202 */ /* 0x000fe20000000f00 */
[----:B------:R-:W-:Y:S06]  /*3ed0*/  BRA `(.L_x_56) ;  /* 0x0000000000087947 */ /* 0x000fec0003800000 */
.L_x_57:
[----:B------:R-:W-:Y:S02]  /*3ee0*/  LOP3.LUT R35, R21, 0x80000, RZ, 0xfc, !PT ;  /* 0x0008000015237812 */ /* 0x000fe400078efcff */
[----:B------:R-:W-:-:S07]  /*3ef0*/  MOV R34, R20 ;  /* 0x0000001400227202 */ /* 0x000fce0000000f00 */
.L_x_56:
[----:B------:R-:W-:Y:S05]  /*3f00*/  BSYNC.RECONVERGENT B1 ;  /* 0x0000000000017941 */ /* 0x000fea0003800200 */
.L_x_54:
[----:B------:R-:W-:Y:S01]  /*3f10*/  HFMA2 R31, -RZ, RZ, 0, 0 ;  /* 0x00000000ff1f7431 */ /* 0x000fe200000001ff */
[----:B------:R-:W-:Y:S01]  /*3f20*/  MOV R12, R34 ;  /* 0x00000022000c7202 */ /* 0x000fe20000000f00 */
[----:B------:R-:W-:Y:S02]  /*3f30*/  IMAD.MOV.U32 R13, RZ, RZ, R35 ;  /* 0x000000ffff0d7224 */ /* 0x000fe400078e0023 */
[----:B------:R-:W-:Y:S05]  /*3f40*/  RET.REL.NODEC R30 `(get_signals) ;  /* 0xffffffc01e2c7950 */ /* 0x000fea0003c3ffff */
        .weak           $__internal_1_$__cuda_sm20_sqrt_rn_f32_slowpath
        .type           $__internal_1_$__cuda_sm20_sqrt_rn_f32_slowpath,@function
        .size           $__internal_1_$__cuda_sm20_sqrt_rn_f32_slowpath,($__internal_2_$__cuda_sm3x_div_rn_noftz_f32_slowpath - $__internal_1_$__cuda_sm20_sqrt_rn_f32_slowpath)
$__internal_1_$__cuda_sm20_sqrt_rn_f32_slowpath:
[----:B------:R-:W-:-:S13]  /*3f50*/  LOP3.LUT P0, RZ, R2, 0x7fffffff, RZ, 0xc0, !PT ;  /* 0x7fffffff02ff7812 */ /* 0x000fda000780c0ff */
[----:B------:R-:W-:Y:S01]  /*3f60*/  @!P0 MOV R4, R2 ;  /* 0x0000000200048202 */ /* 0x000fe20000000f00 */
[----:B------:R-:W-:Y:S06]  /*3f70*/  @!P0 BRA `(.L_x_59) ;  /* 0x0000000000408947 */ /* 0x000fec0003800000 */
[----:B------:R-:W-:-:S13]  /*3f80*/  FSETP.GEU.FTZ.AND P0, PT, R2, RZ, PT ;  /* 0x000000ff0200720b */ /* 0x000fda0003f1e000 */
[----:B------:R-:W-:Y:S01]  /*3f90*/  @!P0 MOV R4, 0x7fffffff ;  /* 0x7fffffff00048802 */ /* 0x000fe20000000f00 */
[----:B------:R-:W-:Y:S06]  /*3fa0*/  @!P0 BRA `(.L_x_59) ;  /* 0x0000000000348947 */ /* 0x000fec0003800000 */
[----:B------:R-:W-:-:S13]  /*3fb0*/  FSETP.GTU.FTZ.AND P0, PT, |R2|, +INF , PT ;  /* 0x7f8000000200780b */ /* 0x000fda0003f1c200 */
[----:B------:R-:W-:Y:S01]  /*3fc0*/  @P0 FADD.FTZ R4, R2, 1 ;  /* 0x3f80000002040421 */ /* 0x000fe20000010000 */
[----:B------:R-:W-:Y:S06]  /*3fd0*/  @P0 BRA `(.L_x_59) ;  /* 0x0000000000280947 */ /* 0x000fec0003800000 */
[----:B------:R-:W-:-:S13]  /*3fe0*/  FSETP.NEU.FTZ.AND P0, PT, |R2|, +INF , PT ;  /* 0x7f8000000200780b */ /* 0x000fda0003f1d200 */
[----:B------:R-:W-:-:S04]  /*3ff0*/  @P0 FFMA R5, R2, 1.84467440737095516160e+19, RZ ;  /* 0x5f80000002050823 */ /* 0x000fc800000000ff */
[----:B------:R-:W0:Y:S02]  /*4000*/  @P0 MUFU.RSQ R4, R5 ;  /* 0x0000000500040308 */ /* 0x000e240000001400 */
[----:B0-----:R-:W-:Y:S01]  /*4010*/  @P0 FMUL.FTZ R6, R5, R4 ;  /* 0x0000000405060220 */ /* 0x001fe20000410000 */
[----:B------:R-:W-:Y:S01]  /*4020*/  @P0 FMUL.FTZ R18, R4, 0.5 ;  /* 0x3f00000004120820 */ /* 0x000fe20000410000 */
[----:B------:R-:W-:Y:S02]  /*4030*/  @!P0 MOV R4, R2 ;  /* 0x0000000200048202 */ /* 0x000fe40000000f00 */
[----:B------:R-:W-:-:S04]  /*4040*/  @P0 FADD.FTZ R16, -R6, -RZ ;  /* 0x800000ff06100221 */ /* 0x000fc80000010100 */
[----:B------:R-:W-:-:S04]  /*4050*/  @P0 FFMA R17, R6, R16, R5 ;  /* 0x0000001006110223 */ /* 0x000fc80000000005 */
[----:B------:R-:W-:-:S04]  /*4060*/  @P0 FFMA R17, R17, R18, R6 ;  /* 0x0000001211110223 */ /* 0x000fc80000000006 */
[----:B------:R-:W-:-:S07]  /*4070*/  @P0 FMUL.FTZ R4, R17, 2.3283064365386962891e-10 ;  /* 0x2f80000011040820 */ /* 0x000fce0000410000 */
.L_x_59:
[----:B------:R-:W-:Y:S02]  /*4080*/  HFMA2 R5, -RZ, RZ, 0, 0 ;  /* 0x00000000ff057431 */ /* 0x000fe400000001ff */
[----:B------:R-:W-:Y:S01]  /*4090*/  IMAD.MOV.U32 R2, RZ, RZ, R4 ;  /* 0x000000ffff027224 */ /* 0x000fe200078e0004 */
[----:B------:R-:W-:-:S04]  /*40a0*/  MOV R4, R19 ;  /* 0x0000001300047202 */ /* 0x000fc80000000f00 */
[----:B------:R-:W-:Y:S05]  /*40b0*/  RET.REL.NODEC R4 `(get_signals) ;  /* 0xffffffbc04d07950 */ /* 0x000fea0003c3ffff */
        .weak           $__internal_2_$__cuda_sm3x_div_rn_noftz_f32_slowpath
        .type           $__internal_2_$__cuda_sm3x_div_rn_noftz_f32_slowpath,@function
        .size           $__internal_2_$__cuda_sm3x_div_rn_noftz_f32_slowpath,(.L_x_74 - $__internal_2_$__cuda_sm3x_div_rn_noftz_f32_slowpath)
$__internal_2_$__cuda_sm3x_div_rn_noftz_f32_slowpath:
[----:B------:R-:W-:Y:S01]  /*40c0*/  SHF.R.U32.HI R12, RZ, 0x17, R6 ;  /* 0x00000017ff0c7819 */ /* 0x000fe20000011606 */
[----:B------:R-:W-:Y:S01]  /*40d0*/  BSSY.RECONVERGENT B0, `(.L_x_60) ;  /* 0x0000062000007945 */ /* 0x000fe20003800200 */
[----:B------:R-:W-:Y:S02]  /*40e0*/  SHF.R.U32.HI R19, RZ, 0x17, R5 ;  /* 0x00000017ff137819 */ /* 0x000fe40000011605 */
[----:B------:R-:W-:Y:S02]  /*40f0*/  LOP3.LUT R12, R12, 0xff, RZ, 0xc0, !PT ;  /* 0x000000ff0c0c7812 */ /* 0x000fe400078ec0ff */
[----:B------:R-:W-:Y:S02]  /*4100*/  LOP3.LUT R19, R19, 0xff, RZ, 0xc0, !PT ;  /* 0x000000ff13137812 */ /* 0x000fe400078ec0ff */
[----:B------:R-:W-:Y:S02]  /*4110*/  IADD3 R20, PT, PT, R12, -0x1, RZ ;  /* 0xffffffff0c147810 */ /* 0x000fe40007ffe0ff */
[----:B------:R-:W-:-:S02]  /*4120*/  IADD3 R18, PT, PT, R19, -0x1, RZ ;  /* 0xffffffff13127810 */ /* 0x000fc40007ffe0ff */
[----:B------:R-:W-:-:S04]  /*4130*/  ISETP.GT.U32.AND P0, PT, R20, 0xfd, PT ;  /* 0x000000fd1400780c */ /* 0x000fc80003f04070 */
[----:B------:R-:W-:-:S13]  /*4140*/  ISETP.GT.U32.OR P0, PT, R18, 0xfd, P0 ;  /* 0x000000fd1200780c */ /* 0x000fda0000704470 */
[----:B------:R-:W-:Y:S01]  /*4150*/  @!P0 IMAD.MOV.U32 R13, RZ, RZ, RZ ;  /* 0x000000ffff0d8224 */ /* 0x000fe200078e00ff */
[----:B------:R-:W-:Y:S06]  /*4160*/  @!P0 BRA `(.L_x_61) ;  /* 0x00000000005c8947 */ /* 0x000fec0003800000 */
[----:B------:R-:W-:Y:S02]  /*4170*/  FSETP.GTU.FTZ.AND P0, PT, |R5|, +INF , PT ;  /* 0x7f8000000500780b */ /* 0x000fe40003f1c200 */
[----:B------:R-:W-:-:S04]  /*4180*/  FSETP.GTU.FTZ.AND P1, PT, |R6|, +INF , PT ;  /* 0x7f8000000600780b */ /* 0x000fc80003f3c200 */
[----:B------:R-:W-:-:S13]  /*4190*/  PLOP3.LUT P0, PT, P0, P1, PT, 0xf8, 0x8f ;  /* 0x00000000008f781c */ /* 0x000fda0000703f70 */
[----:B------:R-:W-:Y:S05]  /*41a0*/  @P0 BRA `(.L_x_62) ;  /* 0x00000004004c0947 */ /* 0x000fea0003800000 */
[----:B------:R-:W-:-:S13]  /*41b0*/  LOP3.LUT P0, RZ, R6, 0x7fffffff, R5, 0xc8, !PT ;  /* 0x7fffffff06ff7812 */ /* 0x000fda000780c805 */
[----:B------:R-:W-:Y:S05]  /*41c0*/  @!P0 BRA `(.L_x_63) ;  /* 0x00000004003c8947 */ /* 0x000fea0003800000 */
[C---:B------:R-:W-:Y:S02]  /*41d0*/  FSETP.NEU.FTZ.AND P1, PT, |R5|.reuse, +INF , PT ;  /* 0x7f8000000500780b */ /* 0x040fe40003f3d200 */
[----:B------:R-:W-:Y:S02]  /*41e0*/  FSETP.NEU.FTZ.AND P2, PT, |R6|, +INF , PT ;  /* 0x7f8000000600780b */ /* 0x000fe40003f5d200 */
[----:B------:R-:W-:-:S11]  /*41f0*/  FSETP.NEU.FTZ.AND P0, PT, |R5|, +INF , PT ;  /* 0x7f8000000500780b */ /* 0x000fd60003f1d200 */
[----:B------:R-:W-:Y:S05]  /*4200*/  @!P2 BRA !P1, `(.L_x_63) ;  /* 0x00000004002ca947 */ /* 0x000fea0004800000 */
[----:B------:R-:W-:-:S04]  /*4210*/  LOP3.LUT P1, RZ, R5, 0x7fffffff, RZ, 0xc0, !PT ;  /* 0x7fffffff05ff7812 */ /* 0x000fc8000782c0ff */
[----:B------:R-:W-:-:S13]  /*4220*/  PLOP3.LUT P1, PT, P2, P1, PT, 0x2f, 0xf2 ;  /* 0x0000000000f2781c */ /* 0x000fda0001722577 */
[----:B------:R-:W-:Y:S05]  /*4230*/  @P1 BRA `(.L_x_64) ;  /* 0x0000000400181947 */ /* 0x000fea0003800000 */
[----:B------:R-:W-:-:S04]  /*4240*/  LOP3.LUT P1, RZ, R6, 0x7fffffff, RZ, 0xc0, !PT ;  /* 0x7fffffff06ff7812 */ /* 0x000fc8000782c0ff */
[----:B------:R-:W-:-:S13]  /*4250*/  PLOP3.LUT P0, PT, P0, P1, PT, 0x2f, 0xf2 ;  /* 0x0000000000f2781c */ /* 0x000fda0000702577 */
[----:B------:R-:W-:Y:S05]  /*4260*/  @P0 BRA `(.L_x_65) ;  /* 0x0000000400000947 */ /* 0x000fea0003800000 */
[----:B------:R-:W-:Y:S02]  /*4270*/  ISETP.GE.AND P0, PT, R18, RZ, PT ;  /* 0x000000ff1200720c */ /* 0x000fe40003f06270 */
[----:B------:R-:W-:-:S11]  /*4280*/  ISETP.GE.AND P1, PT, R20, RZ, PT ;  /* 0x000000ff1400720c */ /* 0x000fd60003f26270 */
[----:B------:R-:W-:Y:S01]  /*4290*/  @P0 MOV R13, RZ ;  /* 0x000000ff000d0202 */ /* 0x000fe20000000f00 */
[----:B------:R-:W-:Y:S01]  /*42a0*/  @!P0 FFMA R5, R5, 1.84467440737095516160e+19, RZ ;  /* 0x5f80000005058823 */ /* 0x000fe200000000ff */
[----:B------:R-:W-:Y:S01]  /*42b0*/  @!P0 MOV R13, 0xffffffc0 ;  /* 0xffffffc0000d8802 */ /* 0x000fe20000000f00 */
[----:B------:R-:W-:-:S03]  /*42c0*/  @!P1 FFMA R6, R6, 1.84467440737095516160e+19, RZ ;  /* 0x5f80000006069823 */ /* 0x000fc600000000ff */
[----:B------:R-:W-:-:S07]  /*42d0*/  @!P1 IADD3 R13, PT, PT, R13, 0x40, RZ ;  /* 0x000000400d0d9810 */ /* 0x000fce0007ffe0ff */
.L_x_61:
[----:B------:R-:W-:Y:S01]  /*42e0*/  LEA R21, R12, 0xc0800000, 0x17 ;  /* 0xc08000000c157811 */ /* 0x000fe200078eb8ff */
[----:B------:R-:W-:Y:S01]  /*42f0*/  VIADD R19, R19, 0xffffff81 ;  /* 0xffffff8113137836 */ /* 0x000fe20000000000 */
[----:B------:R-:W-:Y:S02]  /*4300*/  BSSY.RECONVERGENT B1, `(.L_x_66) ;  /* 0x0000035000017945 */ /* 0x000fe40003800200 */
[----:B------:R-:W-:Y:S01]  /*4310*/  IADD3 R20, PT, PT, -R21, R6, RZ ;  /* 0x0000000615147210 */ /* 0x000fe20007ffe1ff */
[----:B------:R-:W-:-:S03]  /*4320*/  IMAD R5, R19, -0x800000, R5 ;  /* 0xff80000013057824 */ /* 0x000fc600078e0205 */
[----:B------:R0:W1:Y:S01]  /*4330*/  MUFU.RCP R21, R20 ;  /* 0x0000001400157308 */ /* 0x0000620000001000 */
[----:B------:R-:W-:Y:S01]  /*4340*/  FADD.FTZ R6, -R20, -RZ ;  /* 0x800000ff14067221 */ /* 0x000fe20000010100 */
[----:B0-----:R-:W-:-:S04]  /*4350*/  IADD3 R20, PT, PT, R19, 0x7f, -R12 ;  /* 0x0000007f13147810 */ /* 0x001fc80007ffe80c */
[----:B------:R-:W-:Y:S01]  /*4360*/  IADD3 R13, PT, PT, R20, R13, RZ ;  /* 0x0000000d140d7210 */ /* 0x000fe20007ffe0ff */
[----:B-1----:R-:W-:-:S04]  /*4370*/  FFMA R18, R21, R6, 1 ;  /* 0x3f80000015127423 */ /* 0x002fc80000000006 */
[----:B------:R-:W-:-:S04]  /*4380*/  FFMA R21, R21, R18, R21 ;  /* 0x0000001215157223 */ /* 0x000fc80000000015 */
[----:B------:R-:W-:-:S04]  /*4390*/  FFMA R18, R5, R21, RZ ;  /* 0x0000001505127223 */ /* 0x000fc800000000ff */
[----:B------:R-:W-:-:S04]  /*43a0*/  FFMA R24, R6, R18, R5 ;  /* 0x0000001206187223 */ /* 0x000fc80000000005 */
[----:B------:R-:W-:-:S04]  /*43b0*/  FFMA R18, R21, R24, R18 ;  /* 0x0000001815127223 */ /* 0x000fc80000000012 */
[----:B------:R-:W-:-:S04]  /*43c0*/  FFMA R5, R6, R18, R5 ;  /* 0x0000001206057223 */ /* 0x000fc80000000005 */
[----:B------:R-:W-:-:S05]  /*43d0*/  FFMA R6, R21, R5, R18 ;  /* 0x0000000515067223 */ /* 0x000fca0000000012 */
[----:B------:R-:W-:-:S04]  /*43e0*/  SHF.R.U32.HI R12, RZ, 0x17, R6 ;  /* 0x00000017ff0c7819 */ /* 0x000fc80000011606 */
[----:B------:R-:W-:-:S04]  /*43f0*/  LOP3.LUT R12, R12, 0xff, RZ, 0xc0, !PT ;  /* 0x000000ff0c0c7812 */ /* 0x000fc800078ec0ff */
[----:B------:R-:W-:-:S04]  /*4400*/  IADD3 R12, PT, PT, R12, R13, RZ ;  /* 0x0000000d0c0c7210 */ /* 0x000fc80007ffe0ff */
[----:B------:R-:W-:-:S04]  /*4410*/  IADD3 R19, PT, PT, R12, -0x1, RZ ;  /* 0xffffffff0c137810 */ /* 0x000fc80007ffe0ff */
[----:B------:R-:W-:-:S13]  /*4420*/  ISETP.GE.U32.AND P0, PT, R19, 0xfe, PT ;  /* 0x000000fe1300780c */ /* 0x000fda0003f06070 */
[----:B------:R-:W-:Y:S05]  /*4430*/  @!P0 BRA `(.L_x_67) ;  /* 0x0000000000808947 */ /* 0x000fea0003800000 */
[----:B------:R-:W-:-:S13]  /*4440*/  ISETP.GT.AND P0, PT, R12, 0xfe, PT ;  /* 0x000000fe0c00780c */ /* 0x000fda0003f04270 */
[----:B------:R-:W-:Y:S05]  /*4450*/  @P0 BRA `(.L_x_68) ;  /* 0x00000000006c0947 */ /* 0x000fea0003800000 */
[----:B------:R-:W-:-:S13]  /*4460*/  ISETP.GE.AND P0, PT, R12, 0x1, PT ;  /* 0x000000010c00780c */ /* 0x000fda0003f06270 */
[----:B------:R-:W-:Y:S05]  /*4470*/  @P0 BRA `(.L_x_69) ;  /* 0x0000000000740947 */ /* 0x000fea0003800000 */
[----:B------:R-:W-:Y:S02]  /*4480*/  ISETP.GE.AND P0, PT, R12, -0x18, PT ;  /* 0xffffffe80c00780c */ /* 0x000fe40003f06270 */
[----:B------:R-:W-:-:S11]  /*4490*/  LOP3.LUT R6, R6, 0x80000000, RZ, 0xc0, !PT ;  /* 0x8000000006067812 */ /* 0x000fd600078ec0ff */
[----:B------:R-:W-:Y:S05]  /*44a0*/  @!P0 BRA `(.L_x_69) ;  /* 0x0000000000688947 */ /* 0x000fea0003800000 */
[-CC-:B------:R-:W-:Y:S01]  /*44b0*/  FFMA.RZ R13, R21, R5.reuse, R18.reuse ;  /* 0x00000005150d7223 */ /* 0x180fe2000000c012 */
[C---:B------:R-:W-:Y:S02]  /*44c0*/  IADD3 R20, PT, PT, R12.reuse, 0x20, RZ ;  /* 0x000000200c147810 */ /* 0x040fe40007ffe0ff */
[C---:B------:R-:W-:Y:S02]  /*44d0*/  ISETP.NE.AND P2, PT, R12.reuse, RZ, PT ;  /* 0x000000ff0c00720c */ /* 0x040fe40003f45270 */
[----:B------:R-:W-:Y:S01]  /*44e0*/  LOP3.LUT R19, R13, 0x7fffff, RZ, 0xc0, !PT ;  /* 0x007fffff0d137812 */ /* 0x000fe200078ec0ff */
[CCC-:B------:R-:W-:Y:S01]  /*44f0*/  FFMA.RP R13, R21.reuse, R5.reuse, R18.reuse ;  /* 0x00000005150d7223 */ /* 0x1c0fe20000008012 */
[----:B------:R-:W-:Y:S01]  /*4500*/  ISETP.NE.AND P1, PT, R12, RZ, PT ;  /* 0x000000ff0c00720c */ /* 0x000fe20003f25270 */
[----:B------:R-:W-:Y:S01]  /*4510*/  FFMA.RM R18, R21, R5, R18 ;  /* 0x0000000515127223 */ /* 0x000fe20000004012 */
[----:B------:R-:W-:Y:S01]  /*4520*/  LOP3.LUT R19, R19, 0x800000, RZ, 0xfc, !PT ;  /* 0x0080000013137812 */ /* 0x000fe200078efcff */
[----:B------:R-:W-:-:S03]  /*4530*/  IMAD.MOV R12, RZ, RZ, -R12 ;  /* 0x000000ffff0c7224 */ /* 0x000fc600078e0a0c */
[----:B------:R-:W-:Y:S02]  /*4540*/  SHF.L.U32 R20, R19, R20, RZ ;  /* 0x0000001413147219 */ /* 0x000fe400000006ff */
[----:B------:R-:W-:Y:S02]  /*4550*/  FSETP.NEU.FTZ.AND P0, PT, R13, R18, PT ;  /* 0x000000120d00720b */ /* 0x000fe40003f1d000 */
[----:B------:R-:W-:Y:S02]  /*4560*/  SEL R12, R12, RZ, P2 ;  /* 0x000000ff0c0c7207 */ /* 0x000fe40001000000 */
[----:B------:R-:W-:Y:S02]  /*4570*/  ISETP.NE.AND P1, PT, R20, RZ, P1 ;  /* 0x000000ff1400720c */ /* 0x000fe40000f25270 */
[----:B------:R-:W-:Y:S02]  /*4580*/  SHF.R.U32.HI R12, RZ, R12, R19 ;  /* 0x0000000cff0c7219 */ /* 0x000fe40000011613 */
[----:B------:R-:W-:-:S02]  /*4590*/  PLOP3.LUT P0, PT, P0, P1, PT, 0xf8, 0x8f ;  /* 0x00000000008f781c */ /* 0x000fc40000703f70 */
[----:B------:R-:W-:Y:S02]  /*45a0*/  SHF.R.U32.HI R18, RZ, 0x1, R12 ;  /* 0x00000001ff127819 */ /* 0x000fe4000001160c */
[----:B------:R-:W-:-:S04]  /*45b0*/  SEL R5, RZ, 0x1, !P0 ;  /* 0x00000001ff057807 */ /* 0x000fc80004000000 */
[----:B------:R-:W-:-:S04]  /*45c0*/  LOP3.LUT R5, R5, 0x1, R18, 0xf8, !PT ;  /* 0x0000000105057812 */ /* 0x000fc800078ef812 */
[----:B------:R-:W-:-:S04]  /*45d0*/  LOP3.LUT R5, R5, R12, RZ, 0xc0, !PT ;  /* 0x0000000c05057212 */ /* 0x000fc800078ec0ff */
[----:B------:R-:W-:-:S04]  /*45e0*/  IADD3 R5, PT, PT, R18, R5, RZ ;  /* 0x0000000512057210 */ /* 0x000fc80007ffe0ff */
[----:B------:R-:W-:Y:S01]  /*45f0*/  LOP3.LUT R6, R5, R6, RZ, 0xfc, !PT ;  /* 0x0000000605067212 */ /* 0x000fe200078efcff */
[----:B------:R-:W-:Y:S06]  /*4600*/  BRA `(.L_x_69) ;  /* 0x0000000000107947 */ /* 0x000fec0003800000 */
.L_x_68:
[----:B------:R-:W-:-:S04]  /*4610*/  LOP3.LUT R6, R6, 0x80000000, RZ, 0xc0, !PT ;  /* 0x8000000006067812 */ /* 0x000fc800078ec0ff */
[----:B------:R-:W-:Y:S01]  /*4620*/  LOP3.LUT R6, R6, 0x7f800000, RZ, 0xfc, !PT ;  /* 0x7f80000006067812 */ /* 0x000fe200078efcff */
[----:B------:R-:W-:Y:S06]  /*4630*/  BRA `(.L_x_69) ;  /* 0x0000000000047947 */ /* 0x000fec0003800000 */
.L_x_67:
[----:B------:R-:W-:-:S07]  /*4640*/  LEA R6, R13, R6, 0x17 ;  /* 0x000000060d067211 */ /* 0x000fce00078eb8ff */
.L_x_69:
[----:B------:R-:W-:Y:S05]  /*4650*/  BSYNC.RECONVERGENT B1 ;  /* 0x0000000000017941 */ /* 0x000fea0003800200 */
.L_x_66:
[----:B------:R-:W-:Y:S05]  /*4660*/  BRA `(.L_x_70) ;  /* 0x0000000000207947 */ /* 0x000fea0003800000 */
.L_x_65:
[----:B------:R-:W-:-:S04]  /*4670*/  LOP3.LUT R6, R6, 0x80000000, R5, 0x48, !PT ;  /* 0x8000000006067812 */ /* 0x000fc800078e4805 */
[----:B------:R-:W-:Y:S01]  /*4680*/  LOP3.LUT R6, R6, 0x7f800000, RZ, 0xfc, !PT ;  /* 0x7f80000006067812 */ /* 0x000fe200078efcff */
[----:B------:R-:W-:Y:S06]  /*4690*/  BRA `(.L_x_70) ;  /* 0x0000000000147947 */ /* 0x000fec0003800000 */
.L_x_64:
[----:B------:R-:W-:Y:S01]  /*46a0*/  LOP3.LUT R6, R6, 0x80000000, R5, 0x48, !PT ;  /* 0x8000000006067812 */ /* 0x000fe200078e4805 */
[----:B------:R-:W-:Y:S06]  /*46b0*/  BRA `(.L_x_70) ;  /* 0x00000000000c7947 */ /* 0x000fec0003800000 */
.L_x_63:
[----:B------:R-:W0:Y:S01]  /*46c0*/  MUFU.RSQ R6, -QNAN ;  /* 0xffc0000000067908 */ /* 0x000e220000001400 */
[----:B------:R-:W-:Y:S05]  /*46d0*/  BRA `(.L_x_70) ;  /* 0x0000000000047947 */ /* 0x000fea0003800000 */
.L_x_62:
[----:B------:R-:W-:-:S07]  /*46e0*/  FADD.FTZ R6, R5, R6 ;  /* 0x0000000605067221 */ /* 0x000fce0000010000 */
.L_x_70:
[----:B------:R-:W-:Y:S05]  /*46f0*/  BSYNC.RECONVERGENT B0 ;  /* 0x0000000000007941 */ /* 0x000fea0003800200 */
.L_x_60:
[----:B------:R-:W-:Y:S01]  /*4700*/  HFMA2 R13, -RZ, RZ, 0, 0 ;  /* 0x00000000ff0d7431 */ /* 0x000fe200000001ff */
[----:B------:R-:W-:-:S04]  /*4710*/  MOV R12, R16 ;  /* 0x00000010000c7202 */ /* 0x000fc80000000f00 */
[----:B0-----:R-:W-:Y:S05]  /*4720*/  RET.REL.NODEC R12 `(get_signals) ;  /* 0xffffffb80c347950 */ /* 0x001fea0003c3ffff */
.L_x_71:
[----:B------:R-:W-:-:S00]  /*4730*/  BRA `(.L_x_71) ;  /* 0xfffffffc00fc7947 */ /* 0x000fc0000383ffff */
[----:B------:R-:W-:-:S00]  /*4740*/  NOP ;  /* 0x0000000000007918 */ /* 0x000fc00000000000 */
        /* <DEDUP_REMOVED lines=11> */
.L_x_74:


//--------------------- .nv.shared.get_signals    --------------------------
	.section	.nv.shared.get_signals,"aw",@nobits
	.sectionflags	@""
	.align	4
.nv.shared.get_signals:
	.zero		1664


//--------------------- .nv.shared.reserved.0     --------------------------
	.section	.nv.shared.reserved.0,"aw",@nobits
	.weak		__nv_reservedSMEM_offset_0_alias
	.size		__nv_reservedSMEM_offset_0_alias, 0, 64
	.other		__nv_reservedSMEM_offset_0_alias,@"STO_CUDA_RESERVED_SHARED STV_DEFAULT"
__nv_reservedSMEM_offset_0_alias:
	.zero		0
	.zero		64


//--------------------- .nv.constant0.get_signals --------------------------
	.section	.nv.constant0.get_signals,"a",@progbits
	.sectionflags	@""
	.align	4
.nv.constant0.get_signals:
	.zero		960


//--------------------- SYMBOLS --------------------------

	.type		.nv.reservedSmem.offset0,@object
	.size		.nv.reservedSmem.offset0,0x4
	.type		.nv.reservedSmem.cap,@object
	.size		.nv.reservedSmem.cap,0x4
